//
// Generated by NVIDIA NVVM Compiler
//
// Compiler Build ID: CL-36424714
// Cuda compilation tools, release 13.0, V13.0.88
// Based on NVVM 20.0.0
//

.version 9.0
.target sm_100
.address_size 64

	// .globl	_Z25solve_sudokus_in_parallelP16SudokuPuzzleDatai
.extern .func  (.param .b32 func_retval0) vprintf
(
	.param .b64 vprintf_param_0,
	.param .b64 vprintf_param_1
)
;
.const .align 1 .b8 BITSET_NUMBERS_000[9] = {4, 7, 8, 3, 5, 1, 9, 6, 2};
.const .align 1 .b8 BITSET_NUMBERS_001[8] = {8, 6, 7, 5, 9, 4, 2, 3};
.const .align 1 .b8 BITSET_NUMBERS_002[8] = {3, 4, 5, 1, 9, 6, 7, 8};
.const .align 1 .b8 BITSET_NUMBERS_003[7] = {7, 8, 9, 5, 4, 6, 3};
.const .align 1 .b8 BITSET_NUMBERS_004[8] = {9, 1, 8, 6, 7, 5, 4, 2};
.const .align 1 .b8 BITSET_NUMBERS_005[7] = {8, 6, 5, 7, 4, 2, 9};
.const .align 1 .b8 BITSET_NUMBERS_006[7] = {6, 9, 4, 5, 8, 7, 1};
.const .align 1 .b8 BITSET_NUMBERS_007[6] = {9, 7, 4, 6, 8, 5};
.const .align 1 .b8 BITSET_NUMBERS_008[8] = {1, 8, 9, 3, 2, 5, 7, 6};
.const .align 1 .b8 BITSET_NUMBERS_009[7] = {3, 7, 2, 5, 9, 8, 6};
.const .align 1 .b8 BITSET_NUMBERS_010[7] = {7, 6, 9, 3, 1, 8, 5};
.const .align 1 .b8 BITSET_NUMBERS_011[6] = {7, 8, 3, 6, 5, 9};
.const .align 1 .b8 BITSET_NUMBERS_012[7] = {8, 2, 6, 7, 9, 1, 5};
.const .align 1 .b8 BITSET_NUMBERS_013[6] = {7, 5, 9, 8, 6, 2};
.const .align 1 .b8 BITSET_NUMBERS_014[6] = {9, 8, 7, 1, 5, 6};
.const .align 1 .b8 BITSET_NUMBERS_015[5] = {6, 8, 7, 9, 5};
.const .align 1 .b8 BITSET_NUMBERS_016[8] = {8, 2, 9, 7, 1, 3, 6, 4};
.const .align 1 .b8 BITSET_NUMBERS_017[7] = {3, 4, 7, 8, 2, 6, 9};
.const .align 1 .b8 BITSET_NUMBERS_018[7] = {6, 1, 4, 3, 9, 7, 8};
.const .align 1 .b8 BITSET_NUMBERS_019[6] = {9, 3, 7, 4, 6, 8};
.const .align 1 .b8 BITSET_NUMBERS_020[7] = {7, 2, 6, 9, 4, 1, 8};
.const .align 1 .b8 BITSET_NUMBERS_021[6] = {4, 9, 6, 2, 7, 8};
.const .align 1 .b8 BITSET_NUMBERS_022[6] = {7, 8, 4, 1, 6, 9};
.const .align 1 .b8 BITSET_NUMBERS_023[5] = {9, 4, 8, 7, 6};
.const .align 1 .b8 BITSET_NUMBERS_024[7] = {7, 9, 8, 2, 3, 6, 1};
.const .align 1 .b8 BITSET_NUMBERS_025[6] = {3, 6, 9, 8, 7, 2};
.const .align 1 .b8 BITSET_NUMBERS_026[6] = {3, 6, 1, 8, 9, 7};
.const .align 1 .b8 BITSET_NUMBERS_027[5] = {8, 3, 7, 6, 9};
.const .align 1 .b8 BITSET_NUMBERS_028[6] = {8, 1, 2, 7, 9, 6};
.const .align 1 .b8 BITSET_NUMBERS_029[5] = {6, 8, 9, 7, 2};
.const .align 1 .b8 BITSET_NUMBERS_030[5] = {1, 8, 9, 7, 6};
.const .align 1 .b8 BITSET_NUMBERS_031[4] = {8, 9, 7, 6};
.const .align 1 .b8 BITSET_NUMBERS_032[8] = {8, 7, 3, 1, 2, 5, 9, 4};
.const .align 1 .b8 BITSET_NUMBERS_033[7] = {9, 3, 5, 4, 2, 7, 8};
.const .align 1 .b8 BITSET_NUMBERS_034[7] = {7, 3, 8, 4, 9, 5, 1};
.const .align 1 .b8 BITSET_NUMBERS_035[6] = {9, 4, 3, 7, 5, 8};
.const .align 1 .b8 BITSET_NUMBERS_036[7] = {2, 7, 8, 4, 9, 1, 5};
.const .align 1 .b8 BITSET_NUMBERS_037[6] = {4, 7, 5, 8, 2, 9};
.const .align 1 .b8 BITSET_NUMBERS_038[6] = {5, 7, 9, 8, 1, 4};
.const .align 1 .b8 BITSET_NUMBERS_039[5] = {5, 8, 9, 7, 4};
.const .align 1 .b8 BITSET_NUMBERS_040[7] = {7, 5, 8, 9, 3, 1, 2};
.const .align 1 .b8 BITSET_NUMBERS_041[6] = {9, 8, 3, 7, 5, 2};
.const .align 1 .b8 BITSET_NUMBERS_042[6] = {5, 3, 9, 7, 8, 1};
.const .align 1 .b8 BITSET_NUMBERS_043[5] = {5, 3, 9, 8, 7};
.const .align 1 .b8 BITSET_NUMBERS_044[6] = {5, 2, 9, 7, 1, 8};
.const .align 1 .b8 BITSET_NUMBERS_045[5] = {5, 8, 9, 2, 7};
.const .align 1 .b8 BITSET_NUMBERS_046[5] = {1, 5, 7, 9, 8};
.const .align 1 .b8 BITSET_NUMBERS_047[4] = {7, 8, 9, 5};
.const .align 1 .b8 BITSET_NUMBERS_048[7] = {7, 9, 8, 2, 1, 4, 3};
.const .align 1 .b8 BITSET_NUMBERS_049[6] = {8, 9, 3, 7, 4, 2};
.const .align 1 .b8 BITSET_NUMBERS_050[6] = {1, 3, 4, 7, 8, 9};
.const .align 1 .b8 BITSET_NUMBERS_051[5] = {9, 4, 7, 3, 8};
.const .align 1 .b8 BITSET_NUMBERS_052[6] = {7, 4, 8, 2, 1, 9};
.const .align 1 .b8 BITSET_NUMBERS_053[5] = {4, 2, 7, 8, 9};
.const .align 1 .b8 BITSET_NUMBERS_054[5] = {1, 9, 7, 8, 4};
.const .align 1 .b8 BITSET_NUMBERS_055[4] = {4, 9, 8, 7};
.const .align 1 .b8 BITSET_NUMBERS_056[6] = {2, 9, 1, 3, 8, 7};
.const .align 1 .b8 BITSET_NUMBERS_057[5] = {2, 8, 9, 7, 3};
.const .align 1 .b8 BITSET_NUMBERS_058[5] = {8, 9, 1, 7, 3};
.const .align 1 .b8 BITSET_NUMBERS_059[4] = {3, 7, 9, 8};
.const .align 1 .b8 BITSET_NUMBERS_060[5] = {8, 7, 1, 9, 2};
.const .align 1 .b8 BITSET_NUMBERS_061[4] = {2, 7, 8, 9};
.const .align 1 .b8 BITSET_NUMBERS_062[4] = {1, 8, 7, 9};
.const .align 1 .b8 BITSET_NUMBERS_063[3] = {9, 7, 8};
.const .align 1 .b8 BITSET_NUMBERS_064[8] = {6, 5, 3, 8, 2, 4, 1, 9};
.const .align 1 .b8 BITSET_NUMBERS_065[7] = {9, 2, 5, 3, 6, 8, 4};
.const .align 1 .b8 BITSET_NUMBERS_066[7] = {5, 4, 6, 8, 1, 9, 3};
.const .align 1 .b8 BITSET_NUMBERS_067[6] = {6, 8, 4, 5, 9, 3};
.const .align 1 .b8 BITSET_NUMBERS_068[7] = {1, 8, 5, 2, 6, 9, 4};
.const .align 1 .b8 BITSET_NUMBERS_069[6] = {6, 9, 5, 2, 8, 4};
.const .align 1 .b8 BITSET_NUMBERS_070[6] = {8, 9, 5, 6, 1, 4};
.const .align 1 .b8 BITSET_NUMBERS_071[5] = {9, 8, 6, 5, 4};
.const .align 1 .b8 BITSET_NUMBERS_072[7] = {2, 5, 9, 3, 1, 6, 8};
.const .align 1 .b8 BITSET_NUMBERS_073[6] = {5, 6, 8, 3, 2, 9};
.const .align 1 .b8 BITSET_NUMBERS_074[6] = {6, 5, 8, 9, 3, 1};
.const .align 1 .b8 BITSET_NUMBERS_075[5] = {3, 9, 5, 6, 8};
.const .align 1 .b8 BITSET_NUMBERS_076[6] = {1, 2, 6, 5, 9, 8};
.const .align 1 .b8 BITSET_NUMBERS_077[5] = {5, 8, 9, 6, 2};
.const .align 1 .b8 BITSET_NUMBERS_078[5] = {5, 9, 1, 8, 6};
.const .align 1 .b8 BITSET_NUMBERS_079[4] = {5, 8, 9, 6};
.const .align 1 .b8 BITSET_NUMBERS_080[7] = {8, 1, 2, 6, 9, 3, 4};
.const .align 1 .b8 BITSET_NUMBERS_081[6] = {3, 4, 8, 6, 2, 9};
.const .align 1 .b8 BITSET_NUMBERS_082[6] = {3, 8, 4, 1, 6, 9};
.const .align 1 .b8 BITSET_NUMBERS_083[5] = {9, 6, 3, 8, 4};
.const .align 1 .b8 BITSET_NUMBERS_084[6] = {9, 1, 4, 6, 2, 8};
.const .align 1 .b8 BITSET_NUMBERS_085[5] = {2, 8, 6, 9, 4};
.const .align 1 .b8 BITSET_NUMBERS_086[5] = {6, 9, 8, 1, 4};
.const .align 1 .b8 BITSET_NUMBERS_087[4] = {9, 4, 8, 6};
.const .align 1 .b8 BITSET_NUMBERS_088[6] = {1, 2, 6, 9, 3, 8};
.const .align 1 .b8 BITSET_NUMBERS_089[5] = {3, 8, 9, 6, 2};
.const .align 1 .b8 BITSET_NUMBERS_090[5] = {9, 3, 6, 1, 8};
.const .align 1 .b8 BITSET_NUMBERS_091[4] = {8, 3, 9, 6};
.const .align 1 .b8 BITSET_NUMBERS_092[5] = {1, 6, 2, 9, 8};
.const .align 1 .b8 BITSET_NUMBERS_093[4] = {8, 6, 2, 9};
.const .align 1 .b8 BITSET_NUMBERS_094[4] = {9, 1, 8, 6};
.const .align 1 .b8 BITSET_NUMBERS_095[3] = {8, 9, 6};
.const .align 1 .b8 BITSET_NUMBERS_096[7] = {1, 2, 5, 8, 9, 3, 4};
.const .align 1 .b8 BITSET_NUMBERS_097[6] = {9, 5, 2, 8, 3, 4};
.const .align 1 .b8 BITSET_NUMBERS_098[6] = {3, 1, 5, 4, 8, 9};
.const .align 1 .b8 BITSET_NUMBERS_099[5] = {8, 5, 9, 3, 4};
.const .align 1 .b8 BITSET_NUMBERS_100[6] = {9, 1, 5, 8, 4, 2};
.const .align 1 .b8 BITSET_NUMBERS_101[5] = {8, 2, 5, 9, 4};
.const .align 1 .b8 BITSET_NUMBERS_102[5] = {8, 4, 1, 9, 5};
.const .align 1 .b8 BITSET_NUMBERS_103[4] = {5, 4, 9, 8};
.const .align 1 .b8 BITSET_NUMBERS_104[6] = {2, 8, 5, 1, 9, 3};
.const .align 1 .b8 BITSET_NUMBERS_105[5] = {2, 8, 3, 9, 5};
.const .align 1 .b8 BITSET_NUMBERS_106[5] = {1, 9, 5, 8, 3};
.const .align 1 .b8 BITSET_NUMBERS_107[4] = {9, 5, 3, 8};
.const .align 1 .b8 BITSET_NUMBERS_108[5] = {5, 2, 8, 9, 1};
.const .align 1 .b8 BITSET_NUMBERS_109[4] = {8, 5, 9, 2};
.const .align 1 .b8 BITSET_NUMBERS_110[4] = {9, 1, 5, 8};
.const .align 1 .b8 BITSET_NUMBERS_111[3] = {9, 5, 8};
.const .align 1 .b8 BITSET_NUMBERS_112[6] = {2, 9, 4, 1, 8, 3};
.const .align 1 .b8 BITSET_NUMBERS_113[5] = {3, 2, 4, 9, 8};
.const .align 1 .b8 BITSET_NUMBERS_114[5] = {8, 3, 4, 9, 1};
.const .align 1 .b8 BITSET_NUMBERS_115[4] = {9, 8, 4, 3};
.const .align 1 .b8 BITSET_NUMBERS_116[5] = {9, 8, 1, 2, 4};
.const .align 1 .b8 BITSET_NUMBERS_117[4] = {4, 2, 9, 8};
.const .align 1 .b8 BITSET_NUMBERS_118[4] = {9, 1, 8, 4};
.const .align 1 .b8 BITSET_NUMBERS_119[3] = {9, 8, 4};
.const .align 1 .b8 BITSET_NUMBERS_120[5] = {3, 9, 8, 1, 2};
.const .align 1 .b8 BITSET_NUMBERS_121[4] = {8, 2, 3, 9};
.const .align 1 .b8 BITSET_NUMBERS_122[4] = {8, 3, 1, 9};
.const .align 1 .b8 BITSET_NUMBERS_123[3] = {3, 8, 9};
.const .align 1 .b8 BITSET_NUMBERS_124[4] = {1, 9, 2, 8};
.const .align 1 .b8 BITSET_NUMBERS_125[3] = {2, 9, 8};
.const .align 1 .b8 BITSET_NUMBERS_126[3] = {8, 1, 9};
.const .align 1 .b8 BITSET_NUMBERS_127[2] = {8, 9};
.const .align 1 .b8 BITSET_NUMBERS_128[8] = {7, 5, 1, 2, 3, 4, 9, 6};
.const .align 1 .b8 BITSET_NUMBERS_129[7] = {7, 2, 5, 4, 9, 6, 3};
.const .align 1 .b8 BITSET_NUMBERS_130[7] = {4, 7, 1, 3, 9, 6, 5};
.const .align 1 .b8 BITSET_NUMBERS_131[6] = {3, 6, 7, 9, 4, 5};
.const .align 1 .b8 BITSET_NUMBERS_132[7] = {9, 6, 7, 2, 4, 5, 1};
.const .align 1 .b8 BITSET_NUMBERS_133[6] = {5, 7, 4, 6, 2, 9};
.const .align 1 .b8 BITSET_NUMBERS_134[6] = {6, 4, 5, 9, 1, 7};
.const .align 1 .b8 BITSET_NUMBERS_135[5] = {4, 5, 6, 9, 7};
.const .align 1 .b8 BITSET_NUMBERS_136[7] = {1, 2, 7, 6, 3, 9, 5};
.const .align 1 .b8 BITSET_NUMBERS_137[6] = {7, 5, 3, 9, 2, 6};
.const .align 1 .b8 BITSET_NUMBERS_138[6] = {6, 7, 9, 3, 1, 5};
.const .align 1 .b8 BITSET_NUMBERS_139[5] = {5, 7, 3, 9, 6};
.const .align 1 .b8 BITSET_NUMBERS_140[6] = {5, 2, 1, 6, 9, 7};
.const .align 1 .b8 BITSET_NUMBERS_141[5] = {9, 7, 5, 6, 2};
.const .align 1 .b8 BITSET_NUMBERS_142[5] = {6, 1, 7, 5, 9};
.const .align 1 .b8 BITSET_NUMBERS_143[4] = {5, 7, 9, 6};
.const .align 1 .b8 BITSET_NUMBERS_144[7] = {4, 9, 2, 6, 7, 3, 1};
.const .align 1 .b8 BITSET_NUMBERS_145[6] = {3, 4, 7, 2, 6, 9};
.const .align 1 .b8 BITSET_NUMBERS_146[6] = {3, 1, 6, 7, 9, 4};
.const .align 1 .b8 BITSET_NUMBERS_147[5] = {4, 3, 7, 6, 9};
.const .align 1 .b8 BITSET_NUMBERS_148[6] = {4, 7, 9, 2, 6, 1};
.const .align 1 .b8 BITSET_NUMBERS_149[5] = {6, 9, 4, 2, 7};
.const .align 1 .b8 BITSET_NUMBERS_150[5] = {7, 4, 9, 6, 1};
.const .align 1 .b8 BITSET_NUMBERS_151[4] = {6, 7, 4, 9};
.const .align 1 .b8 BITSET_NUMBERS_152[6] = {7, 2, 1, 6, 3, 9};
.const .align 1 .b8 BITSET_NUMBERS_153[5] = {3, 9, 6, 2, 7};
.const .align 1 .b8 BITSET_NUMBERS_154[5] = {3, 6, 9, 7, 1};
.const .align 1 .b8 BITSET_NUMBERS_155[4] = {9, 6, 3, 7};
.const .align 1 .b8 BITSET_NUMBERS_156[5] = {9, 2, 1, 6, 7};
.const .align 1 .b8 BITSET_NUMBERS_157[4] = {9, 7, 2, 6};
.const .align 1 .b8 BITSET_NUMBERS_158[4] = {9, 7, 1, 6};
.const .align 1 .b8 BITSET_NUMBERS_159[3] = {9, 7, 6};
.const .align 1 .b8 BITSET_NUMBERS_160[7] = {2, 9, 4, 1, 7, 3, 5};
.const .align 1 .b8 BITSET_NUMBERS_161[6] = {2, 5, 3, 7, 9, 4};
.const .align 1 .b8 BITSET_NUMBERS_162[6] = {9, 7, 3, 5, 1, 4};
.const .align 1 .b8 BITSET_NUMBERS_163[5] = {9, 4, 7, 5, 3};
.const .align 1 .b8 BITSET_NUMBERS_164[6] = {9, 4, 1, 2, 7, 5};
.const .align 1 .b8 BITSET_NUMBERS_165[5] = {4, 9, 7, 2, 5};
.const .align 1 .b8 BITSET_NUMBERS_166[5] = {4, 7, 9, 1, 5};
.const .align 1 .b8 BITSET_NUMBERS_167[4] = {9, 5, 7, 4};
.const .align 1 .b8 BITSET_NUMBERS_168[6] = {5, 1, 9, 2, 7, 3};
.const .align 1 .b8 BITSET_NUMBERS_169[5] = {9, 3, 2, 5, 7};
.const .align 1 .b8 BITSET_NUMBERS_170[5] = {7, 5, 9, 3, 1};
.const .align 1 .b8 BITSET_NUMBERS_171[4] = {3, 9, 5, 7};
.const .align 1 .b8 BITSET_NUMBERS_172[5] = {5, 7, 2, 1, 9};
.const .align 1 .b8 BITSET_NUMBERS_173[4] = {7, 9, 5, 2};
.const .align 1 .b8 BITSET_NUMBERS_174[4] = {9, 7, 5, 1};
.const .align 1 .b8 BITSET_NUMBERS_175[3] = {5, 9, 7};
.const .align 1 .b8 BITSET_NUMBERS_176[6] = {1, 3, 2, 4, 9, 7};
.const .align 1 .b8 BITSET_NUMBERS_177[5] = {2, 4, 7, 9, 3};
.const .align 1 .b8 BITSET_NUMBERS_178[5] = {7, 4, 1, 3, 9};
.const .align 1 .b8 BITSET_NUMBERS_179[4] = {9, 7, 4, 3};
.const .align 1 .b8 BITSET_NUMBERS_180[5] = {2, 1, 4, 9, 7};
.const .align 1 .b8 BITSET_NUMBERS_181[4] = {4, 9, 7, 2};
.const .align 1 .b8 BITSET_NUMBERS_182[4] = {9, 4, 1, 7};
.const .align 1 .b8 BITSET_NUMBERS_183[3] = {7, 9, 4};
.const .align 1 .b8 BITSET_NUMBERS_184[5] = {7, 3, 9, 1, 2};
.const .align 1 .b8 BITSET_NUMBERS_185[4] = {2, 7, 9, 3};
.const .align 1 .b8 BITSET_NUMBERS_186[4] = {1, 3, 9, 7};
.const .align 1 .b8 BITSET_NUMBERS_187[3] = {3, 9, 7};
.const .align 1 .b8 BITSET_NUMBERS_188[4] = {2, 1, 9, 7};
.const .align 1 .b8 BITSET_NUMBERS_189[3] = {2, 7, 9};
.const .align 1 .b8 BITSET_NUMBERS_190[3] = {1, 9, 7};
.const .align 1 .b8 BITSET_NUMBERS_191[2] = {9, 7};
.const .align 1 .b8 BITSET_NUMBERS_192[7] = {6, 9, 3, 5, 4, 1, 2};
.const .align 1 .b8 BITSET_NUMBERS_193[6] = {9, 3, 6, 4, 2, 5};
.const .align 1 .b8 BITSET_NUMBERS_194[6] = {1, 5, 3, 4, 9, 6};
.const .align 1 .b8 BITSET_NUMBERS_195[5] = {5, 3, 9, 4, 6};
.const .align 1 .b8 BITSET_NUMBERS_196[6] = {4, 6, 9, 1, 5, 2};
.const .align 1 .b8 BITSET_NUMBERS_197[5] = {9, 4, 6, 5, 2};
.const .align 1 .b8 BITSET_NUMBERS_198[5] = {9, 1, 5, 4, 6};
.const .align 1 .b8 BITSET_NUMBERS_199[4] = {6, 9, 4, 5};
.const .align 1 .b8 BITSET_NUMBERS_200[6] = {6, 3, 5, 9, 1, 2};
.const .align 1 .b8 BITSET_NUMBERS_201[5] = {3, 5, 2, 9, 6};
.const .align 1 .b8 BITSET_NUMBERS_202[5] = {5, 3, 6, 1, 9};
.const .align 1 .b8 BITSET_NUMBERS_203[4] = {6, 5, 3, 9};
.const .align 1 .b8 BITSET_NUMBERS_204[5] = {9, 2, 1, 6, 5};
.const .align 1 .b8 BITSET_NUMBERS_205[4] = {9, 5, 2, 6};
.const .align 1 .b8 BITSET_NUMBERS_206[4] = {6, 1, 9, 5};
.const .align 1 .b8 BITSET_NUMBERS_207[3] = {5, 6, 9};
.const .align 1 .b8 BITSET_NUMBERS_208[6] = {4, 9, 2, 1, 3, 6};
.const .align 1 .b8 BITSET_NUMBERS_209[5] = {2, 9, 4, 3, 6};
.const .align 1 .b8 BITSET_NUMBERS_210[5] = {4, 6, 3, 1, 9};
.const .align 1 .b8 BITSET_NUMBERS_211[4] = {3, 4, 6, 9};
.const .align 1 .b8 BITSET_NUMBERS_212[5] = {4, 2, 6, 1, 9};
.const .align 1 .b8 BITSET_NUMBERS_213[4] = {2, 6, 4, 9};
.const .align 1 .b8 BITSET_NUMBERS_214[4] = {4, 6, 9, 1};
.const .align 1 .b8 BITSET_NUMBERS_215[3] = {4, 9, 6};
.const .align 1 .b8 BITSET_NUMBERS_216[5] = {6, 1, 9, 2, 3};
.const .align 1 .b8 BITSET_NUMBERS_217[4] = {9, 6, 3, 2};
.const .align 1 .b8 BITSET_NUMBERS_218[4] = {9, 3, 6, 1};
.const .align 1 .b8 BITSET_NUMBERS_219[3] = {9, 6, 3};
.const .align 1 .b8 BITSET_NUMBERS_220[4] = {6, 2, 9, 1};
.const .align 1 .b8 BITSET_NUMBERS_221[3] = {2, 9, 6};
.const .align 1 .b8 BITSET_NUMBERS_222[3] = {1, 6, 9};
.const .align 1 .b8 BITSET_NUMBERS_223[2] = {6, 9};
.const .align 1 .b8 BITSET_NUMBERS_224[6] = {4, 5, 2, 9, 1, 3};
.const .align 1 .b8 BITSET_NUMBERS_225[5] = {4, 9, 3, 5, 2};
.const .align 1 .b8 BITSET_NUMBERS_226[5] = {9, 3, 1, 4, 5};
.const .align 1 .b8 BITSET_NUMBERS_227[4] = {4, 5, 9, 3};
.const .align 1 .b8 BITSET_NUMBERS_228[5] = {2, 1, 4, 5, 9};
.const .align 1 .b8 BITSET_NUMBERS_229[4] = {5, 9, 2, 4};
.const .align 1 .b8 BITSET_NUMBERS_230[4] = {1, 9, 5, 4};
.const .align 1 .b8 BITSET_NUMBERS_231[3] = {5, 9, 4};
.const .align 1 .b8 BITSET_NUMBERS_232[5] = {2, 9, 1, 5, 3};
.const .align 1 .b8 BITSET_NUMBERS_233[4] = {5, 2, 9, 3};
.const .align 1 .b8 BITSET_NUMBERS_234[4] = {1, 3, 9, 5};
.const .align 1 .b8 BITSET_NUMBERS_235[3] = {9, 5, 3};
.const .align 1 .b8 BITSET_NUMBERS_236[4] = {9, 2, 5, 1};
.const .align 1 .b8 BITSET_NUMBERS_237[3] = {9, 2, 5};
.const .align 1 .b8 BITSET_NUMBERS_238[3] = {9, 5, 1};
.const .align 1 .b8 BITSET_NUMBERS_239[2] = {5, 9};
.const .align 1 .b8 BITSET_NUMBERS_240[5] = {3, 9, 4, 1, 2};
.const .align 1 .b8 BITSET_NUMBERS_241[4] = {2, 9, 3, 4};
.const .align 1 .b8 BITSET_NUMBERS_242[4] = {3, 4, 1, 9};
.const .align 1 .b8 BITSET_NUMBERS_243[3] = {3, 9, 4};
.const .align 1 .b8 BITSET_NUMBERS_244[4] = {4, 2, 1, 9};
.const .align 1 .b8 BITSET_NUMBERS_245[3] = {9, 4, 2};
.const .align 1 .b8 BITSET_NUMBERS_246[3] = {1, 9, 4};
.const .align 1 .b8 BITSET_NUMBERS_247[2] = {9, 4};
.const .align 1 .b8 BITSET_NUMBERS_248[4] = {3, 1, 2, 9};
.const .align 1 .b8 BITSET_NUMBERS_249[3] = {2, 9, 3};
.const .align 1 .b8 BITSET_NUMBERS_250[3] = {1, 9, 3};
.const .align 1 .b8 BITSET_NUMBERS_251[2] = {9, 3};
.const .align 1 .b8 BITSET_NUMBERS_252[3] = {2, 9, 1};
.const .align 1 .b8 BITSET_NUMBERS_253[2] = {2, 9};
.const .align 1 .b8 BITSET_NUMBERS_254[2] = {9, 1};
.const .align 1 .b8 BITSET_NUMBERS_255[1] = {9};
.const .align 1 .b8 BITSET_NUMBERS_256[8] = {1, 3, 6, 2, 5, 4, 8, 7};
.const .align 1 .b8 BITSET_NUMBERS_257[7] = {5, 4, 8, 3, 6, 2, 7};
.const .align 1 .b8 BITSET_NUMBERS_258[7] = {3, 4, 1, 5, 7, 6, 8};
.const .align 1 .b8 BITSET_NUMBERS_259[6] = {4, 6, 8, 7, 5, 3};
.const .align 1 .b8 BITSET_NUMBERS_260[7] = {7, 8, 2, 4, 1, 6, 5};
.const .align 1 .b8 BITSET_NUMBERS_261[6] = {2, 7, 8, 5, 6, 4};
.const .align 1 .b8 BITSET_NUMBERS_262[6] = {8, 5, 4, 6, 7, 1};
.const .align 1 .b8 BITSET_NUMBERS_263[5] = {6, 5, 7, 4, 8};
.const .align 1 .b8 BITSET_NUMBERS_264[7] = {7, 3, 5, 8, 6, 1, 2};
.const .align 1 .b8 BITSET_NUMBERS_265[6] = {6, 7, 3, 8, 2, 5};
.const .align 1 .b8 BITSET_NUMBERS_266[6] = {6, 1, 5, 3, 7, 8};
.const .align 1 .b8 BITSET_NUMBERS_267[5] = {8, 7, 6, 3, 5};
.const .align 1 .b8 BITSET_NUMBERS_268[6] = {5, 2, 8, 1, 6, 7};
.const .align 1 .b8 BITSET_NUMBERS_269[5] = {5, 8, 7, 6, 2};
.const .align 1 .b8 BITSET_NUMBERS_270[5] = {1, 7, 8, 6, 5};
.const .align 1 .b8 BITSET_NUMBERS_271[4] = {7, 6, 5, 8};
.const .align 1 .b8 BITSET_NUMBERS_272[7] = {7, 1, 3, 4, 6, 2, 8};
.const .align 1 .b8 BITSET_NUMBERS_273[6] = {7, 3, 6, 8, 4, 2};
.const .align 1 .b8 BITSET_NUMBERS_274[6] = {3, 6, 1, 7, 8, 4};
.const .align 1 .b8 BITSET_NUMBERS_275[5] = {3, 8, 4, 7, 6};
.const .align 1 .b8 BITSET_NUMBERS_276[6] = {7, 8, 6, 2, 1, 4};
.const .align 1 .b8 BITSET_NUMBERS_277[5] = {6, 8, 4, 2, 7};
.const .align 1 .b8 BITSET_NUMBERS_278[5] = {6, 8, 1, 4, 7};
.const .align 1 .b8 BITSET_NUMBERS_279[4] = {7, 6, 4, 8};
.const .align 1 .b8 BITSET_NUMBERS_280[6] = {1, 2, 7, 6, 3, 8};
.const .align 1 .b8 BITSET_NUMBERS_281[5] = {7, 3, 6, 8, 2};
.const .align 1 .b8 BITSET_NUMBERS_282[5] = {6, 1, 8, 7, 3};
.const .align 1 .b8 BITSET_NUMBERS_283[4] = {8, 6, 7, 3};
.const .align 1 .b8 BITSET_NUMBERS_284[5] = {7, 2, 1, 6, 8};
.const .align 1 .b8 BITSET_NUMBERS_285[4] = {2, 8, 6, 7};
.const .align 1 .b8 BITSET_NUMBERS_286[4] = {8, 1, 7, 6};
.const .align 1 .b8 BITSET_NUMBERS_287[3] = {6, 7, 8};
.const .align 1 .b8 BITSET_NUMBERS_288[7] = {8, 7, 2, 4, 3, 1, 5};
.const .align 1 .b8 BITSET_NUMBERS_289[6] = {4, 5, 7, 2, 3, 8};
.const .align 1 .b8 BITSET_NUMBERS_290[6] = {3, 8, 5, 1, 7, 4};
.const .align 1 .b8 BITSET_NUMBERS_291[5] = {4, 3, 8, 5, 7};
.const .align 1 .b8 BITSET_NUMBERS_292[6] = {7, 2, 1, 8, 4, 5};
.const .align 1 .b8 BITSET_NUMBERS_293[5] = {4, 7, 5, 8, 2};
.const .align 1 .b8 BITSET_NUMBERS_294[5] = {5, 1, 7, 4, 8};
.const .align 1 .b8 BITSET_NUMBERS_295[4] = {5, 7, 4, 8};
.const .align 1 .b8 BITSET_NUMBERS_296[6] = {7, 3, 5, 1, 2, 8};
.const .align 1 .b8 BITSET_NUMBERS_297[5] = {7, 8, 2, 3, 5};
.const .align 1 .b8 BITSET_NUMBERS_298[5] = {7, 1, 3, 8, 5};
.const .align 1 .b8 BITSET_NUMBERS_299[4] = {3, 7, 8, 5};
.const .align 1 .b8 BITSET_NUMBERS_300[5] = {2, 1, 8, 7, 5};
.const .align 1 .b8 BITSET_NUMBERS_301[4] = {2, 8, 5, 7};
.const .align 1 .b8 BITSET_NUMBERS_302[4] = {1, 5, 7, 8};
.const .align 1 .b8 BITSET_NUMBERS_303[3] = {5, 8, 7};
.const .align 1 .b8 BITSET_NUMBERS_304[6] = {7, 8, 2, 4, 3, 1};
.const .align 1 .b8 BITSET_NUMBERS_305[5] = {7, 2, 3, 8, 4};
.const .align 1 .b8 BITSET_NUMBERS_306[5] = {8, 7, 4, 1, 3};
.const .align 1 .b8 BITSET_NUMBERS_307[4] = {7, 8, 4, 3};
.const .align 1 .b8 BITSET_NUMBERS_308[5] = {7, 4, 8, 2, 1};
.const .align 1 .b8 BITSET_NUMBERS_309[4] = {4, 7, 2, 8};
.const .align 1 .b8 BITSET_NUMBERS_310[4] = {4, 7, 1, 8};
.const .align 1 .b8 BITSET_NUMBERS_311[3] = {8, 4, 7};
.const .align 1 .b8 BITSET_NUMBERS_312[5] = {7, 1, 2, 3, 8};
.const .align 1 .b8 BITSET_NUMBERS_313[4] = {2, 3, 7, 8};
.const .align 1 .b8 BITSET_NUMBERS_314[4] = {1, 7, 8, 3};
.const .align 1 .b8 BITSET_NUMBERS_315[3] = {8, 3, 7};
.const .align 1 .b8 BITSET_NUMBERS_316[4] = {1, 2, 8, 7};
.const .align 1 .b8 BITSET_NUMBERS_317[3] = {2, 7, 8};
.const .align 1 .b8 BITSET_NUMBERS_318[3] = {7, 1, 8};
.const .align 1 .b8 BITSET_NUMBERS_319[2] = {8, 7};
.const .align 1 .b8 BITSET_NUMBERS_320[7] = {3, 2, 5, 8, 1, 6, 4};
.const .align 1 .b8 BITSET_NUMBERS_321[6] = {8, 3, 2, 6, 4, 5};
.const .align 1 .b8 BITSET_NUMBERS_322[6] = {6, 4, 3, 8, 1, 5};
.const .align 1 .b8 BITSET_NUMBERS_323[5] = {3, 6, 8, 4, 5};
.const .align 1 .b8 BITSET_NUMBERS_324[6] = {6, 5, 4, 2, 8, 1};
.const .align 1 .b8 BITSET_NUMBERS_325[5] = {6, 5, 2, 4, 8};
.const .align 1 .b8 BITSET_NUMBERS_326[5] = {6, 1, 8, 4, 5};
.const .align 1 .b8 BITSET_NUMBERS_327[4] = {5, 8, 4, 6};
.const .align 1 .b8 BITSET_NUMBERS_328[6] = {8, 1, 5, 2, 3, 6};
.const .align 1 .b8 BITSET_NUMBERS_329[5] = {3, 6, 5, 2, 8};
.const .align 1 .b8 BITSET_NUMBERS_330[5] = {6, 5, 8, 1, 3};
.const .align 1 .b8 BITSET_NUMBERS_331[4] = {8, 5, 3, 6};
.const .align 1 .b8 BITSET_NUMBERS_332[5] = {5, 1, 6, 2, 8};
.const .align 1 .b8 BITSET_NUMBERS_333[4] = {6, 5, 8, 2};
.const .align 1 .b8 BITSET_NUMBERS_334[4] = {6, 5, 8, 1};
.const .align 1 .b8 BITSET_NUMBERS_335[3] = {8, 5, 6};
.const .align 1 .b8 BITSET_NUMBERS_336[6] = {1, 6, 3, 8, 4, 2};
.const .align 1 .b8 BITSET_NUMBERS_337[5] = {4, 3, 2, 8, 6};
.const .align 1 .b8 BITSET_NUMBERS_338[5] = {8, 4, 3, 6, 1};
.const .align 1 .b8 BITSET_NUMBERS_339[4] = {4, 8, 3, 6};
.const .align 1 .b8 BITSET_NUMBERS_340[5] = {6, 1, 4, 2, 8};
.const .align 1 .b8 BITSET_NUMBERS_341[4] = {6, 8, 2, 4};
.const .align 1 .b8 BITSET_NUMBERS_342[4] = {4, 6, 8, 1};
.const .align 1 .b8 BITSET_NUMBERS_343[3] = {4, 8, 6};
.const .align 1 .b8 BITSET_NUMBERS_344[5] = {8, 6, 3, 1, 2};
.const .align 1 .b8 BITSET_NUMBERS_345[4] = {3, 8, 2, 6};
.const .align 1 .b8 BITSET_NUMBERS_346[4] = {8, 3, 6, 1};
.const .align 1 .b8 BITSET_NUMBERS_347[3] = {8, 3, 6};
.const .align 1 .b8 BITSET_NUMBERS_348[4] = {8, 6, 2, 1};
.const .align 1 .b8 BITSET_NUMBERS_349[3] = {8, 6, 2};
.const .align 1 .b8 BITSET_NUMBERS_350[3] = {1, 8, 6};
.const .align 1 .b8 BITSET_NUMBERS_351[2] = {6, 8};
.const .align 1 .b8 BITSET_NUMBERS_352[6] = {1, 3, 4, 2, 8, 5};
.const .align 1 .b8 BITSET_NUMBERS_353[5] = {4, 3, 8, 2, 5};
.const .align 1 .b8 BITSET_NUMBERS_354[5] = {4, 5, 1, 3, 8};
.const .align 1 .b8 BITSET_NUMBERS_355[4] = {5, 8, 3, 4};
.const .align 1 .b8 BITSET_NUMBERS_356[5] = {2, 1, 4, 5, 8};
.const .align 1 .b8 BITSET_NUMBERS_357[4] = {4, 5, 2, 8};
.const .align 1 .b8 BITSET_NUMBERS_358[4] = {4, 1, 8, 5};
.const .align 1 .b8 BITSET_NUMBERS_359[3] = {5, 4, 8};
.const .align 1 .b8 BITSET_NUMBERS_360[5] = {3, 1, 5, 8, 2};
.const .align 1 .b8 BITSET_NUMBERS_361[4] = {8, 2, 3, 5};
.const .align 1 .b8 BITSET_NUMBERS_362[4] = {3, 8, 1, 5};
.const .align 1 .b8 BITSET_NUMBERS_363[3] = {3, 5, 8};
.const .align 1 .b8 BITSET_NUMBERS_364[4] = {2, 8, 1, 5};
.const .align 1 .b8 BITSET_NUMBERS_365[3] = {8, 2, 5};
.const .align 1 .b8 BITSET_NUMBERS_366[3] = {5, 1, 8};
.const .align 1 .b8 BITSET_NUMBERS_367[2] = {5, 8};
.const .align 1 .b8 BITSET_NUMBERS_368[5] = {4, 1, 3, 8, 2};
.const .align 1 .b8 BITSET_NUMBERS_369[4] = {2, 4, 3, 8};
.const .align 1 .b8 BITSET_NUMBERS_370[4] = {1, 4, 3, 8};
.const .align 1 .b8 BITSET_NUMBERS_371[3] = {8, 3, 4};
.const .align 1 .b8 BITSET_NUMBERS_372[4] = {2, 4, 8, 1};
.const .align 1 .b8 BITSET_NUMBERS_373[3] = {2, 8, 4};
.const .align 1 .b8 BITSET_NUMBERS_374[3] = {8, 1, 4};
.const .align 1 .b8 BITSET_NUMBERS_375[2] = {8, 4};
.const .align 1 .b8 BITSET_NUMBERS_376[4] = {3, 8, 2, 1};
.const .align 1 .b8 BITSET_NUMBERS_377[3] = {8, 3, 2};
.const .align 1 .b8 BITSET_NUMBERS_378[3] = {1, 8, 3};
.const .align 1 .b8 BITSET_NUMBERS_379[2] = {8, 3};
.const .align 1 .b8 BITSET_NUMBERS_380[3] = {1, 2, 8};
.const .align 1 .b8 BITSET_NUMBERS_381[2] = {2, 8};
.const .align 1 .b8 BITSET_NUMBERS_382[2] = {1, 8};
.const .align 1 .b8 BITSET_NUMBERS_383[1] = {8};
.const .align 1 .b8 BITSET_NUMBERS_384[7] = {1, 4, 6, 2, 5, 7, 3};
.const .align 1 .b8 BITSET_NUMBERS_385[6] = {7, 3, 6, 4, 5, 2};
.const .align 1 .b8 BITSET_NUMBERS_386[6] = {3, 4, 1, 6, 5, 7};
.const .align 1 .b8 BITSET_NUMBERS_387[5] = {6, 5, 3, 7, 4};
.const .align 1 .b8 BITSET_NUMBERS_388[6] = {7, 2, 1, 4, 6, 5};
.const .align 1 .b8 BITSET_NUMBERS_389[5] = {7, 4, 6, 2, 5};
.const .align 1 .b8 BITSET_NUMBERS_390[5] = {5, 6, 1, 4, 7};
.const .align 1 .b8 BITSET_NUMBERS_391[4] = {7, 4, 6, 5};
.const .align 1 .b8 BITSET_NUMBERS_392[6] = {2, 6, 1, 5, 7, 3};
.const .align 1 .b8 BITSET_NUMBERS_393[5] = {3, 2, 5, 7, 6};
.const .align 1 .b8 BITSET_NUMBERS_394[5] = {3, 5, 6, 1, 7};
.const .align 1 .b8 BITSET_NUMBERS_395[4] = {3, 7, 6, 5};
.const .align 1 .b8 BITSET_NUMBERS_396[5] = {5, 1, 2, 7, 6};
.const .align 1 .b8 BITSET_NUMBERS_397[4] = {2, 6, 7, 5};
.const .align 1 .b8 BITSET_NUMBERS_398[4] = {5, 6, 7, 1};
.const .align 1 .b8 BITSET_NUMBERS_399[3] = {6, 7, 5};
.const .align 1 .b8 BITSET_NUMBERS_400[6] = {6, 4, 7, 2, 3, 1};
.const .align 1 .b8 BITSET_NUMBERS_401[5] = {7, 3, 4, 2, 6};
.const .align 1 .b8 BITSET_NUMBERS_402[5] = {6, 1, 3, 7, 4};
.const .align 1 .b8 BITSET_NUMBERS_403[4] = {3, 4, 6, 7};
.const .align 1 .b8 BITSET_NUMBERS_404[5] = {1, 2, 6, 7, 4};
.const .align 1 .b8 BITSET_NUMBERS_405[4] = {4, 2, 7, 6};
.const .align 1 .b8 BITSET_NUMBERS_406[4] = {4, 7, 6, 1};
.const .align 1 .b8 BITSET_NUMBERS_407[3] = {4, 6, 7};
.const .align 1 .b8 BITSET_NUMBERS_408[5] = {6, 1, 2, 3, 7};
.const .align 1 .b8 BITSET_NUMBERS_409[4] = {7, 6, 3, 2};
.const .align 1 .b8 BITSET_NUMBERS_410[4] = {3, 1, 6, 7};
.const .align 1 .b8 BITSET_NUMBERS_411[3] = {7, 6, 3};
.const .align 1 .b8 BITSET_NUMBERS_412[4] = {1, 6, 7, 2};
.const .align 1 .b8 BITSET_NUMBERS_413[3] = {6, 2, 7};
.const .align 1 .b8 BITSET_NUMBERS_414[3] = {7, 6, 1};
.const .align 1 .b8 BITSET_NUMBERS_415[2] = {7, 6};
.const .align 1 .b8 BITSET_NUMBERS_416[6] = {7, 3, 4, 1, 2, 5};
.const .align 1 .b8 BITSET_NUMBERS_417[5] = {3, 2, 5, 4, 7};
.const .align 1 .b8 BITSET_NUMBERS_418[5] = {1, 5, 4, 3, 7};
.const .align 1 .b8 BITSET_NUMBERS_419[4] = {4, 7, 5, 3};
.const .align 1 .b8 BITSET_NUMBERS_420[5] = {7, 5, 2, 4, 1};
.const .align 1 .b8 BITSET_NUMBERS_421[4] = {7, 2, 5, 4};
.const .align 1 .b8 BITSET_NUMBERS_422[4] = {5, 1, 4, 7};
.const .align 1 .b8 BITSET_NUMBERS_423[3] = {7, 4, 5};
.const .align 1 .b8 BITSET_NUMBERS_424[5] = {3, 2, 5, 1, 7};
.const .align 1 .b8 BITSET_NUMBERS_425[4] = {2, 5, 3, 7};
.const .align 1 .b8 BITSET_NUMBERS_426[4] = {3, 5, 1, 7};
.const .align 1 .b8 BITSET_NUMBERS_427[3] = {7, 5, 3};
.const .align 1 .b8 BITSET_NUMBERS_428[4] = {2, 1, 7, 5};
.const .align 1 .b8 BITSET_NUMBERS_429[3] = {5, 2, 7};
.const .align 1 .b8 BITSET_NUMBERS_430[3] = {1, 7, 5};
.const .align 1 .b8 BITSET_NUMBERS_431[2] = {5, 7};
.const .align 1 .b8 BITSET_NUMBERS_432[5] = {2, 4, 3, 7, 1};
.const .align 1 .b8 BITSET_NUMBERS_433[4] = {7, 2, 4, 3};
.const .align 1 .b8 BITSET_NUMBERS_434[4] = {1, 4, 3, 7};
.const .align 1 .b8 BITSET_NUMBERS_435[3] = {4, 3, 7};
.const .align 1 .b8 BITSET_NUMBERS_436[4] = {7, 1, 4, 2};
.const .align 1 .b8 BITSET_NUMBERS_437[3] = {2, 7, 4};
.const .align 1 .b8 BITSET_NUMBERS_438[3] = {1, 4, 7};
.const .align 1 .b8 BITSET_NUMBERS_439[2] = {4, 7};
.const .align 1 .b8 BITSET_NUMBERS_440[4] = {2, 3, 1, 7};
.const .align 1 .b8 BITSET_NUMBERS_441[3] = {7, 3, 2};
.const .align 1 .b8 BITSET_NUMBERS_442[3] = {1, 7, 3};
.const .align 1 .b8 BITSET_NUMBERS_443[2] = {3, 7};
.const .align 1 .b8 BITSET_NUMBERS_444[3] = {7, 1, 2};
.const .align 1 .b8 BITSET_NUMBERS_445[2] = {7, 2};
.const .align 1 .b8 BITSET_NUMBERS_446[2] = {7, 1};
.const .align 1 .b8 BITSET_NUMBERS_447[1] = {7};
.const .align 1 .b8 BITSET_NUMBERS_448[6] = {1, 4, 6, 5, 3, 2};
.const .align 1 .b8 BITSET_NUMBERS_449[5] = {2, 6, 5, 4, 3};
.const .align 1 .b8 BITSET_NUMBERS_450[5] = {6, 4, 1, 3, 5};
.const .align 1 .b8 BITSET_NUMBERS_451[4] = {6, 5, 4, 3};
.const .align 1 .b8 BITSET_NUMBERS_452[5] = {6, 1, 4, 2, 5};
.const .align 1 .b8 BITSET_NUMBERS_453[4] = {5, 4, 2, 6};
.const .align 1 .b8 BITSET_NUMBERS_454[4] = {1, 4, 5, 6};
.const .align 1 .b8 BITSET_NUMBERS_455[3] = {6, 4, 5};
.const .align 1 .b8 BITSET_NUMBERS_456[5] = {6, 3, 1, 2, 5};
.const .align 1 .b8 BITSET_NUMBERS_457[4] = {6, 5, 2, 3};
.const .align 1 .b8 BITSET_NUMBERS_458[4] = {1, 6, 3, 5};
.const .align 1 .b8 BITSET_NUMBERS_459[3] = {5, 6, 3};
.const .align 1 .b8 BITSET_NUMBERS_460[4] = {6, 1, 2, 5};
.const .align 1 .b8 BITSET_NUMBERS_461[3] = {5, 6, 2};
.const .align 1 .b8 BITSET_NUMBERS_462[3] = {6, 1, 5};
.const .align 1 .b8 BITSET_NUMBERS_463[2] = {5, 6};
.const .align 1 .b8 BITSET_NUMBERS_464[5] = {2, 4, 6, 3, 1};
.const .align 1 .b8 BITSET_NUMBERS_465[4] = {3, 6, 4, 2};
.const .align 1 .b8 BITSET_NUMBERS_466[4] = {6, 3, 1, 4};
.const .align 1 .b8 BITSET_NUMBERS_467[3] = {3, 4, 6};
.const .align 1 .b8 BITSET_NUMBERS_468[4] = {4, 2, 1, 6};
.const .align 1 .b8 BITSET_NUMBERS_469[3] = {4, 2, 6};
.const .align 1 .b8 BITSET_NUMBERS_470[3] = {1, 6, 4};
.const .align 1 .b8 BITSET_NUMBERS_471[2] = {6, 4};
.const .align 1 .b8 BITSET_NUMBERS_472[4] = {1, 6, 2, 3};
.const .align 1 .b8 BITSET_NUMBERS_473[3] = {2, 3, 6};
.const .align 1 .b8 BITSET_NUMBERS_474[3] = {1, 3, 6};
.const .align 1 .b8 BITSET_NUMBERS_475[2] = {3, 6};
.const .align 1 .b8 BITSET_NUMBERS_476[3] = {6, 1, 2};
.const .align 1 .b8 BITSET_NUMBERS_477[2] = {6, 2};
.const .align 1 .b8 BITSET_NUMBERS_478[2] = {1, 6};
.const .align 1 .b8 BITSET_NUMBERS_479[1] = {6};
.const .align 1 .b8 BITSET_NUMBERS_480[5] = {1, 3, 2, 4, 5};
.const .align 1 .b8 BITSET_NUMBERS_481[4] = {4, 2, 3, 5};
.const .align 1 .b8 BITSET_NUMBERS_482[4] = {1, 3, 4, 5};
.const .align 1 .b8 BITSET_NUMBERS_483[3] = {4, 3, 5};
.const .align 1 .b8 BITSET_NUMBERS_484[4] = {5, 1, 4, 2};
.const .align 1 .b8 BITSET_NUMBERS_485[3] = {4, 2, 5};
.const .align 1 .b8 BITSET_NUMBERS_486[3] = {5, 1, 4};
.const .align 1 .b8 BITSET_NUMBERS_487[2] = {4, 5};
.const .align 1 .b8 BITSET_NUMBERS_488[4] = {5, 3, 1, 2};
.const .align 1 .b8 BITSET_NUMBERS_489[3] = {2, 5, 3};
.const .align 1 .b8 BITSET_NUMBERS_490[3] = {3, 5, 1};
.const .align 1 .b8 BITSET_NUMBERS_491[2] = {3, 5};
.const .align 1 .b8 BITSET_NUMBERS_492[3] = {5, 2, 1};
.const .align 1 .b8 BITSET_NUMBERS_493[2] = {2, 5};
.const .align 1 .b8 BITSET_NUMBERS_494[2] = {1, 5};
.const .align 1 .b8 BITSET_NUMBERS_495[1] = {5};
.const .align 1 .b8 BITSET_NUMBERS_496[4] = {4, 2, 3, 1};
.const .align 1 .b8 BITSET_NUMBERS_497[3] = {4, 3, 2};
.const .align 1 .b8 BITSET_NUMBERS_498[3] = {1, 4, 3};
.const .align 1 .b8 BITSET_NUMBERS_499[2] = {4, 3};
.const .align 1 .b8 BITSET_NUMBERS_500[3] = {1, 4, 2};
.const .align 1 .b8 BITSET_NUMBERS_501[2] = {2, 4};
.const .align 1 .b8 BITSET_NUMBERS_502[2] = {1, 4};
.const .align 1 .b8 BITSET_NUMBERS_503[1] = {4};
.const .align 1 .b8 BITSET_NUMBERS_504[3] = {3, 1, 2};
.const .align 1 .b8 BITSET_NUMBERS_505[2] = {3, 2};
.const .align 1 .b8 BITSET_NUMBERS_506[2] = {1, 3};
.const .align 1 .b8 BITSET_NUMBERS_507[1] = {3};
.const .align 1 .b8 BITSET_NUMBERS_508[2] = {2, 1};
.const .align 1 .b8 BITSET_NUMBERS_509[1] = {2};
.const .align 1 .b8 BITSET_NUMBERS_510[1] = {1};
.const .align 1 .b8 BITSET_LENGTH[512] = {9, 8, 8, 7, 8, 7, 7, 6, 8, 7, 7, 6, 7, 6, 6, 5, 8, 7, 7, 6, 7, 6, 6, 5, 7, 6, 6, 5, 6, 5, 5, 4, 8, 7, 7, 6, 7, 6, 6, 5, 7, 6, 6, 5, 6, 5, 5, 4, 7, 6, 6, 5, 6, 5, 5, 4, 6, 5, 5, 4, 5, 4, 4, 3, 8, 7, 7, 6, 7, 6, 6, 5, 7, 6, 6, 5, 6, 5, 5, 4, 7, 6, 6, 5, 6, 5, 5, 4, 6, 5, 5, 4, 5, 4, 4, 3, 7, 6, 6, 5, 6, 5, 5, 4, 6, 5, 5, 4, 5, 4, 4, 3, 6, 5, 5, 4, 5, 4, 4, 3, 5, 4, 4, 3, 4, 3, 3, 2, 8, 7, 7, 6, 7, 6, 6, 5, 7, 6, 6, 5, 6, 5, 5, 4, 7, 6, 6, 5, 6, 5, 5, 4, 6, 5, 5, 4, 5, 4, 4, 3, 7, 6, 6, 5, 6, 5, 5, 4, 6, 5, 5, 4, 5, 4, 4, 3, 6, 5, 5, 4, 5, 4, 4, 3, 5, 4, 4, 3, 4, 3, 3, 2, 7, 6, 6, 5, 6, 5, 5, 4, 6, 5, 5, 4, 5, 4, 4, 3, 6, 5, 5, 4, 5, 4, 4, 3, 5, 4, 4, 3, 4, 3, 3, 2, 6, 5, 5, 4, 5, 4, 4, 3, 5, 4, 4, 3, 4, 3, 3, 2, 5, 4, 4, 3, 4, 3, 3, 2, 4, 3, 3, 2, 3, 2, 2, 1, 8, 7, 7, 6, 7, 6, 6, 5, 7, 6, 6, 5, 6, 5, 5, 4, 7, 6, 6, 5, 6, 5, 5, 4, 6, 5, 5, 4, 5, 4, 4, 3, 7, 6, 6, 5, 6, 5, 5, 4, 6, 5, 5, 4, 5, 4, 4, 3, 6, 5, 5, 4, 5, 4, 4, 3, 5, 4, 4, 3, 4, 3, 3, 2, 7, 6, 6, 5, 6, 5, 5, 4, 6, 5, 5, 4, 5, 4, 4, 3, 6, 5, 5, 4, 5, 4, 4, 3, 5, 4, 4, 3, 4, 3, 3, 2, 6, 5, 5, 4, 5, 4, 4, 3, 5, 4, 4, 3, 4, 3, 3, 2, 5, 4, 4, 3, 4, 3, 3, 2, 4, 3, 3, 2, 3, 2, 2, 1, 7, 6, 6, 5, 6, 5, 5, 4, 6, 5, 5, 4, 5, 4, 4, 3, 6, 5, 5, 4, 5, 4, 4, 3, 5, 4, 4, 3, 4, 3, 3, 2, 6, 5, 5, 4, 5, 4, 4, 3, 5, 4, 4, 3, 4, 3, 3, 2, 5, 4, 4, 3, 4, 3, 3, 2, 4, 3, 3, 2, 3, 2, 2, 1, 6, 5, 5, 4, 5, 4, 4, 3, 5, 4, 4, 3, 4, 3, 3, 2, 5, 4, 4, 3, 4, 3, 3, 2, 4, 3, 3, 2, 3, 2, 2, 1, 5, 4, 4, 3, 4, 3, 3, 2, 4, 3, 3, 2, 3, 2, 2, 1, 4, 3, 3, 2, 3, 2, 2, 1, 3, 2, 2, 1, 2, 1, 1};
.global .align 1 .b8 $str[29] = {49, 46, 32, 72, 101, 108, 108, 111, 32, 87, 111, 114, 108, 100, 32, 102, 114, 111, 109, 32, 71, 80, 85, 33, 32, 37, 100, 10};
.global .align 1 .b8 $str$1[4] = {37, 100, 10};
.global .align 1 .b8 $str$2[29] = {50, 46, 32, 72, 101, 108, 108, 111, 32, 87, 111, 114, 108, 100, 32, 102, 114, 111, 109, 32, 71, 80, 85, 33, 32, 37, 100, 10};

.visible .entry _Z25solve_sudokus_in_parallelP16SudokuPuzzleDatai(
	.param .u64 .ptr .align 1 _Z25solve_sudokus_in_parallelP16SudokuPuzzleDatai_param_0,
	.param .u32 _Z25solve_sudokus_in_parallelP16SudokuPuzzleDatai_param_1
)
{
	.local .align 8 .b8 	__local_depot0[8];
	.reg .b64 	%SP;
	.reg .b64 	%SPL;
	.reg .pred 	%p<3>;
	.reg .b16 	%rs<2>;
	.reg .b32 	%r<64>;
	.reg .b64 	%rd<15>;

	mov.u64 	%SPL, __local_depot0;
	cvta.local.u64 	%SP, %SPL;
	ld.param.u64 	%rd4, [_Z25solve_sudokus_in_parallelP16SudokuPuzzleDatai_param_0];
	ld.param.u32 	%r4, [_Z25solve_sudokus_in_parallelP16SudokuPuzzleDatai_param_1];
	setp.lt.s32 	%p1, %r4, 1;
	@%p1 bra 	$L__BB0_3;
	neg.s32 	%r63, %r4;
	cvta.to.global.u64 	%rd5, %rd4;
	add.s64 	%rd14, %rd5, 5;
	add.u64 	%rd6, %SP, 0;
	mov.u32 	%r5, %tid.x;
	mov.u32 	%r6, %nctaid.x;
	mul.lo.s32 	%r7, %r5, %r6;
	mov.u64 	%rd8, $str;
	mov.u64 	%rd10, $str$1;
	mov.u64 	%rd12, $str$2;
$L__BB0_2:
	cvta.to.local.u64 	%rd7, %rd6;
	st.local.u32 	[%rd7], %r7;
	cvta.global.u64 	%rd9, %rd8;
	{ // callseq 0, 0
	.param .b64 param0;
	st.param.b64 	[param0], %rd9;
	.param .b64 param1;
	st.param.b64 	[param1], %rd6;
	.param .b32 retval0;
	call.uni (retval0), 
	vprintf, 
	(
	param0, 
	param1
	);
	ld.param.b32 	%r8, [retval0];
	} // callseq 0
	mov.b16 	%rs1, 9;
	st.global.u8 	[%rd14+-3], %rs1;
	mov.b32 	%r10, 9;
	st.local.u32 	[%rd7], %r10;
	cvta.global.u64 	%rd11, %rd10;
	{ // callseq 1, 0
	.param .b64 param0;
	st.param.b64 	[param0], %rd11;
	.param .b64 param1;
	st.param.b64 	[param1], %rd6;
	.param .b32 retval0;
	call.uni (retval0), 
	vprintf, 
	(
	param0, 
	param1
	);
	ld.param.b32 	%r11, [retval0];
	} // callseq 1
	st.local.u32 	[%rd7], %r7;
	cvta.global.u64 	%rd13, %rd12;
	{ // callseq 2, 0
	.param .b64 param0;
	st.param.b64 	[param0], %rd13;
	.param .b64 param1;
	st.param.b64 	[param1], %rd6;
	.param .b32 retval0;
	call.uni (retval0), 
	vprintf, 
	(
	param0, 
	param1
	);
	ld.param.b32 	%r13, [retval0];
	} // callseq 2
	st.local.u32 	[%rd7], %r7;
	{ // callseq 3, 0
	.param .b64 param0;
	st.param.b64 	[param0], %rd9;
	.param .b64 param1;
	st.param.b64 	[param1], %rd6;
	.param .b32 retval0;
	call.uni (retval0), 
	vprintf, 
	(
	param0, 
	param1
	);
	ld.param.b32 	%r15, [retval0];
	} // callseq 3
	st.global.u8 	[%rd14+-2], %rs1;
	st.local.u32 	[%rd7], %r10;
	{ // callseq 4, 0
	.param .b64 param0;
	st.param.b64 	[param0], %rd11;
	.param .b64 param1;
	st.param.b64 	[param1], %rd6;
	.param .b32 retval0;
	call.uni (retval0), 
	vprintf, 
	(
	param0, 
	param1
	);
	ld.param.b32 	%r17, [retval0];
	} // callseq 4
	st.local.u32 	[%rd7], %r7;
	{ // callseq 5, 0
	.param .b64 param0;
	st.param.b64 	[param0], %rd13;
	.param .b64 param1;
	st.param.b64 	[param1], %rd6;
	.param .b32 retval0;
	call.uni (retval0), 
	vprintf, 
	(
	param0, 
	param1
	);
	ld.param.b32 	%r19, [retval0];
	} // callseq 5
	st.local.u32 	[%rd7], %r7;
	{ // callseq 6, 0
	.param .b64 param0;
	st.param.b64 	[param0], %rd9;
	.param .b64 param1;
	st.param.b64 	[param1], %rd6;
	.param .b32 retval0;
	call.uni (retval0), 
	vprintf, 
	(
	param0, 
	param1
	);
	ld.param.b32 	%r21, [retval0];
	} // callseq 6
	st.global.u8 	[%rd14+-1], %rs1;
	st.local.u32 	[%rd7], %r10;
	{ // callseq 7, 0
	.param .b64 param0;
	st.param.b64 	[param0], %rd11;
	.param .b64 param1;
	st.param.b64 	[param1], %rd6;
	.param .b32 retval0;
	call.uni (retval0), 
	vprintf, 
	(
	param0, 
	param1
	);
	ld.param.b32 	%r23, [retval0];
	} // callseq 7
	st.local.u32 	[%rd7], %r7;
	{ // callseq 8, 0
	.param .b64 param0;
	st.param.b64 	[param0], %rd13;
	.param .b64 param1;
	st.param.b64 	[param1], %rd6;
	.param .b32 retval0;
	call.uni (retval0), 
	vprintf, 
	(
	param0, 
	param1
	);
	ld.param.b32 	%r25, [retval0];
	} // callseq 8
	st.local.u32 	[%rd7], %r7;
	{ // callseq 9, 0
	.param .b64 param0;
	st.param.b64 	[param0], %rd9;
	.param .b64 param1;
	st.param.b64 	[param1], %rd6;
	.param .b32 retval0;
	call.uni (retval0), 
	vprintf, 
	(
	param0, 
	param1
	);
	ld.param.b32 	%r27, [retval0];
	} // callseq 9
	st.global.u8 	[%rd14], %rs1;
	st.local.u32 	[%rd7], %r10;
	{ // callseq 10, 0
	.param .b64 param0;
	st.param.b64 	[param0], %rd11;
	.param .b64 param1;
	st.param.b64 	[param1], %rd6;
	.param .b32 retval0;
	call.uni (retval0), 
	vprintf, 
	(
	param0, 
	param1
	);
	ld.param.b32 	%r29, [retval0];
	} // callseq 10
	st.local.u32 	[%rd7], %r7;
	{ // callseq 11, 0
	.param .b64 param0;
	st.param.b64 	[param0], %rd13;
	.param .b64 param1;
	st.param.b64 	[param1], %rd6;
	.param .b32 retval0;
	call.uni (retval0), 
	vprintf, 
	(
	param0, 
	param1
	);
	ld.param.b32 	%r31, [retval0];
	} // callseq 11
	st.local.u32 	[%rd7], %r7;
	{ // callseq 12, 0
	.param .b64 param0;
	st.param.b64 	[param0], %rd9;
	.param .b64 param1;
	st.param.b64 	[param1], %rd6;
	.param .b32 retval0;
	call.uni (retval0), 
	vprintf, 
	(
	param0, 
	param1
	);
	ld.param.b32 	%r33, [retval0];
	} // callseq 12
	st.global.u8 	[%rd14+1], %rs1;
	st.local.u32 	[%rd7], %r10;
	{ // callseq 13, 0
	.param .b64 param0;
	st.param.b64 	[param0], %rd11;
	.param .b64 param1;
	st.param.b64 	[param1], %rd6;
	.param .b32 retval0;
	call.uni (retval0), 
	vprintf, 
	(
	param0, 
	param1
	);
	ld.param.b32 	%r35, [retval0];
	} // callseq 13
	st.local.u32 	[%rd7], %r7;
	{ // callseq 14, 0
	.param .b64 param0;
	st.param.b64 	[param0], %rd13;
	.param .b64 param1;
	st.param.b64 	[param1], %rd6;
	.param .b32 retval0;
	call.uni (retval0), 
	vprintf, 
	(
	param0, 
	param1
	);
	ld.param.b32 	%r37, [retval0];
	} // callseq 14
	st.local.u32 	[%rd7], %r7;
	{ // callseq 15, 0
	.param .b64 param0;
	st.param.b64 	[param0], %rd9;
	.param .b64 param1;
	st.param.b64 	[param1], %rd6;
	.param .b32 retval0;
	call.uni (retval0), 
	vprintf, 
	(
	param0, 
	param1
	);
	ld.param.b32 	%r39, [retval0];
	} // callseq 15
	st.global.u8 	[%rd14+2], %rs1;
	st.local.u32 	[%rd7], %r10;
	{ // callseq 16, 0
	.param .b64 param0;
	st.param.b64 	[param0], %rd11;
	.param .b64 param1;
	st.param.b64 	[param1], %rd6;
	.param .b32 retval0;
	call.uni (retval0), 
	vprintf, 
	(
	param0, 
	param1
	);
	ld.param.b32 	%r41, [retval0];
	} // callseq 16
	st.local.u32 	[%rd7], %r7;
	{ // callseq 17, 0
	.param .b64 param0;
	st.param.b64 	[param0], %rd13;
	.param .b64 param1;
	st.param.b64 	[param1], %rd6;
	.param .b32 retval0;
	call.uni (retval0), 
	vprintf, 
	(
	param0, 
	param1
	);
	ld.param.b32 	%r43, [retval0];
	} // callseq 17
	st.local.u32 	[%rd7], %r7;
	{ // callseq 18, 0
	.param .b64 param0;
	st.param.b64 	[param0], %rd9;
	.param .b64 param1;
	st.param.b64 	[param1], %rd6;
	.param .b32 retval0;
	call.uni (retval0), 
	vprintf, 
	(
	param0, 
	param1
	);
	ld.param.b32 	%r45, [retval0];
	} // callseq 18
	st.global.u8 	[%rd14+3], %rs1;
	st.local.u32 	[%rd7], %r10;
	{ // callseq 19, 0
	.param .b64 param0;
	st.param.b64 	[param0], %rd11;
	.param .b64 param1;
	st.param.b64 	[param1], %rd6;
	.param .b32 retval0;
	call.uni (retval0), 
	vprintf, 
	(
	param0, 
	param1
	);
	ld.param.b32 	%r47, [retval0];
	} // callseq 19
	st.local.u32 	[%rd7], %r7;
	{ // callseq 20, 0
	.param .b64 param0;
	st.param.b64 	[param0], %rd13;
	.param .b64 param1;
	st.param.b64 	[param1], %rd6;
	.param .b32 retval0;
	call.uni (retval0), 
	vprintf, 
	(
	param0, 
	param1
	);
	ld.param.b32 	%r49, [retval0];
	} // callseq 20
	st.local.u32 	[%rd7], %r7;
	{ // callseq 21, 0
	.param .b64 param0;
	st.param.b64 	[param0], %rd9;
	.param .b64 param1;
	st.param.b64 	[param1], %rd6;
	.param .b32 retval0;
	call.uni (retval0), 
	vprintf, 
	(
	param0, 
	param1
	);
	ld.param.b32 	%r51, [retval0];
	} // callseq 21
	st.global.u8 	[%rd14+4], %rs1;
	st.local.u32 	[%rd7], %r10;
	{ // callseq 22, 0
	.param .b64 param0;
	st.param.b64 	[param0], %rd11;
	.param .b64 param1;
	st.param.b64 	[param1], %rd6;
	.param .b32 retval0;
	call.uni (retval0), 
	vprintf, 
	(
	param0, 
	param1
	);
	ld.param.b32 	%r53, [retval0];
	} // callseq 22
	st.local.u32 	[%rd7], %r7;
	{ // callseq 23, 0
	.param .b64 param0;
	st.param.b64 	[param0], %rd13;
	.param .b64 param1;
	st.param.b64 	[param1], %rd6;
	.param .b32 retval0;
	call.uni (retval0), 
	vprintf, 
	(
	param0, 
	param1
	);
	ld.param.b32 	%r55, [retval0];
	} // callseq 23
	st.local.u32 	[%rd7], %r7;
	{ // callseq 24, 0
	.param .b64 param0;
	st.param.b64 	[param0], %rd9;
	.param .b64 param1;
	st.param.b64 	[param1], %rd6;
	.param .b32 retval0;
	call.uni (retval0), 
	vprintf, 
	(
	param0, 
	param1
	);
	ld.param.b32 	%r57, [retval0];
	} // callseq 24
	st.global.u8 	[%rd14+5], %rs1;
	st.local.u32 	[%rd7], %r10;
	{ // callseq 25, 0
	.param .b64 param0;
	st.param.b64 	[param0], %rd11;
	.param .b64 param1;
	st.param.b64 	[param1], %rd6;
	.param .b32 retval0;
	call.uni (retval0), 
	vprintf, 
	(
	param0, 
	param1
	);
	ld.param.b32 	%r59, [retval0];
	} // callseq 25
	st.local.u32 	[%rd7], %r7;
	{ // callseq 26, 0
	.param .b64 param0;
	st.param.b64 	[param0], %rd13;
	.param .b64 param1;
	st.param.b64 	[param1], %rd6;
	.param .b32 retval0;
	call.uni (retval0), 
	vprintf, 
	(
	param0, 
	param1
	);
	ld.param.b32 	%r61, [retval0];
	} // callseq 26
	add.s32 	%r63, %r63, 1;
	setp.ne.s32 	%p2, %r63, 0;
	add.s64 	%rd14, %rd14, 83;
	@%p2 bra 	$L__BB0_2;
$L__BB0_3:
	ret;

}


// ===== COMPILED SASS (sm_100) =====

	.target	sm_100

	.elftype	@"ET_EXEC"


//--------------------- .note.nv.tkinfo           --------------------------
	.section	.note.nv.tkinfo,"",@"SHT_NOTE"
	.sectionflags	@"SHF_NOTE_NV_TKINFO"
	.tkinfo
        /*0018*/ 	.word	0x00000002
        /*0030*/ 	.string	""
        /*0030*/ 	.string	"ptxas"
        /*0030*/ 	.string	"Cuda compilation tools, release 13.0, V13.0.88"
        /*0030*/ 	.string	"Build cuda_13.0.r13.0/compiler.36424714_0"
        /*0030*/ 	.string	"-arch sm_100 -m 64 "



//--------------------- .note.nv.cuinfo           --------------------------
	.section	.note.nv.cuinfo,"",@"SHT_NOTE"
	.sectionflags	@"SHF_NOTE_NV_CUINFO"
        /*0018*/ 	.short	0x0002
        /*001a*/ 	.short	0x0064
        /*001c*/ 	.short	0x0082
	.zero		2


//--------------------- .nv.info                  --------------------------
	.section	.nv.info,"",@"SHT_CUDA_INFO"
	.align	4


	//----- nvinfo : EIATTR_REGCOUNT
	.align		4
        /*0000*/ 	.byte	0x04, 0x2f
        /*0002*/ 	.short	(.L_516 - .L_515)
	.align		4
.L_515:
        /*0004*/ 	.word	index@(_Z25solve_sudokus_in_parallelP16SudokuPuzzleDatai)
        /*0008*/ 	.word	0x0000001d


	//----- nvinfo : EIATTR_FRAME_SIZE
	.align		4
.L_516:
        /*000c*/ 	.byte	0x04, 0x11
        /*000e*/ 	.short	(.L_518 - .L_517)
	.align		4
.L_517:
        /*0010*/ 	.word	index@(_Z25solve_sudokus_in_parallelP16SudokuPuzzleDatai)
        /*0014*/ 	.word	0x00000008


	//----- nvinfo : EIATTR_MIN_STACK_SIZE
	.align		4
.L_518:
        /*0018*/ 	.byte	0x04, 0x12
        /*001a*/ 	.short	(.L_520 - .L_519)
	.align		4
.L_519:
        /*001c*/ 	.word	index@(_Z25solve_sudokus_in_parallelP16SudokuPuzzleDatai)
        /*0020*/ 	.word	0x00000008
.L_520:


//--------------------- .nv.compat                --------------------------
	.section	.nv.compat,"",@"SHT_CUDA_COMPAT_INFO"
	.align	4
        /*0000*/ 	.byte	0x02, 0x09, 0x00, 0x00, 0x02, 0x02, 0x01, 0x00, 0x02, 0x05, 0x05, 0x00, 0x03, 0x07, 0x01, 0x01
        /*0010*/ 	.byte	0x02, 0x03, 0x00, 0x00, 0x02, 0x06, 0x01, 0x00, 0x04, 0x0b, 0x08, 0x00, 0x09, 0x00, 0x00, 0x00
        /*0020*/ 	.byte	0x00, 0x00, 0x00, 0x00


//--------------------- .nv.info._Z25solve_sudokus_in_parallelP16SudokuPuzzleDatai --------------------------
	.section	.nv.info._Z25solve_sudokus_in_parallelP16SudokuPuzzleDatai,"",@"SHT_CUDA_INFO"
	.sectionflags	@""
	.align	4


	//----- nvinfo : EIATTR_CUDA_API_VERSION
	.align		4
        /*0000*/ 	.byte	0x04, 0x37
        /*0002*/ 	.short	(.L_522 - .L_521)
.L_521:
        /*0004*/ 	.word	0x00000082


	//----- nvinfo : EIATTR_KPARAM_INFO
	.align		4
.L_522:
        /*0008*/ 	.byte	0x04, 0x17
        /*000a*/ 	.short	(.L_524 - .L_523)
.L_523:
        /*000c*/ 	.word	0x00000000
        /*0010*/ 	.short	0x0001
        /*0012*/ 	.short	0x0008
        /*0014*/ 	.byte	0x00, 0xf0, 0x11, 0x00


	//----- nvinfo : EIATTR_KPARAM_INFO
	.align		4
.L_524:
        /*0018*/ 	.byte	0x04, 0x17
        /*001a*/ 	.short	(.L_526 - .L_525)
.L_525:
        /*001c*/ 	.word	0x00000000
        /*0020*/ 	.short	0x0000
        /*0022*/ 	.short	0x0000
        /*0024*/ 	.byte	0x00, 0xf5, 0x21, 0x00


	//----- nvinfo : EIATTR_SPARSE_MMA_MASK
	.align		4
.L_526:
        /*0028*/ 	.byte	0x03, 0x50
        /*002a*/ 	.short	0x0000


	//----- nvinfo : EIATTR_MAXREG_COUNT
	.align		4
        /*002c*/ 	.byte	0x03, 0x1b
        /*002e*/ 	.short	0x00ff


	//----- nvinfo : EIATTR_EXTERNS
	.align		4
        /*0030*/ 	.byte	0x04, 0x0f
        /*0032*/ 	.short	(.L_528 - .L_527)


	//   ....[0]....
	.align		4
.L_527:
        /*0034*/ 	.word	index@(vprintf)


	//----- nvinfo : EIATTR_MERCURY_ISA_VERSION
	.align		4
.L_528:
        /*0038*/ 	.byte	0x03, 0x5f
        /*003a*/ 	.short	0x0101


	//----- nvinfo : EIATTR_VRC_CTA_INIT_COUNT
	.align		4
        /*003c*/ 	.byte	0x02, 0x4a
	.zero		1
	.zero		1


	//----- nvinfo : EIATTR_SYSCALL_OFFSETS
	.align		4
        /*0040*/ 	.byte	0x04, 0x46
        /*0042*/ 	.short	(.L_530 - .L_529)


	//   ....[0]....
.L_529:
        /*0044*/ 	.word	0x00000210


	//   ....[1]....
        /*0048*/ 	.word	0x000002d0


	//   ....[2]....
        /*004c*/ 	.word	0x00000360


	//   ....[3]....
        /*0050*/ 	.word	0x000003f0


	//   ....[4]....
        /*0054*/ 	.word	0x000004b0


	//   ....[5]....
        /*0058*/ 	.word	0x00000540


	//   ....[6]....
        /*005c*/ 	.word	0x000005d0


	//   ....[7]....
        /*0060*/ 	.word	0x00000690


	//   ....[8]....
        /*0064*/ 	.word	0x00000720


	//   ....[9]....
        /*0068*/ 	.word	0x000007b0


	//   ....[10]....
        /*006c*/ 	.word	0x00000870


	//   ....[11]....
        /*0070*/ 	.word	0x00000900


	//   ....[12]....
        /*0074*/ 	.word	0x00000990


	//   ....[13]....
        /*0078*/ 	.word	0x00000a50


	//   ....[14]....
        /*007c*/ 	.word	0x00000ae0


	//   ....[15]....
        /*0080*/ 	.word	0x00000b70


	//   ....[16]....
        /*0084*/ 	.word	0x00000c30


	//   ....[17]....
        /*0088*/ 	.word	0x00000cc0


	//   ....[18]....
        /*008c*/ 	.word	0x00000d50


	//   ....[19]....
        /*0090*/ 	.word	0x00000e10


	//   ....[20]....
        /*0094*/ 	.word	0x00000ea0


	//   ....[21]....
        /*0098*/ 	.word	0x00000f30


	//   ....[22]....
        /*009c*/ 	.word	0x00000ff0


	//   ....[23]....
        /*00a0*/ 	.word	0x00001080


	//   ....[24]....
        /*00a4*/ 	.word	0x00001110


	//   ....[25]....
        /*00a8*/ 	.word	0x000011d0


	//   ....[26]....
        /*00ac*/ 	.word	0x00001260


	//----- nvinfo : EIATTR_EXIT_INSTR_OFFSETS
	.align		4
.L_530:
        /*00b0*/ 	.byte	0x04, 0x1c
        /*00b2*/ 	.short	(.L_532 - .L_531)


	//   ....[0]....
.L_531:
        /*00b4*/ 	.word	0x00000060


	//   ....[1]....
        /*00b8*/ 	.word	0x000012b0


	//----- nvinfo : EIATTR_CRS_STACK_SIZE
	.align		4
.L_532:
        /*00bc*/ 	.byte	0x04, 0x1e
        /*00be*/ 	.short	(.L_534 - .L_533)
.L_533:
        /*00c0*/ 	.word	0x00000000


	//----- nvinfo : EIATTR_CBANK_PARAM_SIZE
	.align		4
.L_534:
        /*00c4*/ 	.byte	0x03, 0x19
        /*00c6*/ 	.short	0x000c


	//----- nvinfo : EIATTR_PARAM_CBANK
	.align		4
        /*00c8*/ 	.byte	0x04, 0x0a
        /*00ca*/ 	.short	(.L_536 - .L_535)
	.align		4
.L_535:
        /*00cc*/ 	.word	index@(.nv.constant0._Z25solve_sudokus_in_parallelP16SudokuPuzzleDatai)
        /*00d0*/ 	.short	0x0380
        /*00d2*/ 	.short	0x000c


	//----- nvinfo : EIATTR_SW_WAR
	.align		4
.L_536:
        /*00d4*/ 	.byte	0x04, 0x36
        /*00d6*/ 	.short	(.L_538 - .L_537)
.L_537:
        /*00d8*/ 	.word	0x00000008
.L_538:


//--------------------- .nv.callgraph             --------------------------
	.section	.nv.callgraph,"",@"SHT_CUDA_CALLGRAPH"
	.align	4
	.sectionentsize	8
	.align		4
        /*0000*/ 	.word	0x00000000
	.align		4
        /*0004*/ 	.word	0xffffffff
	.align		4
        /*0008*/ 	.word	index@(_Z25solve_sudokus_in_parallelP16SudokuPuzzleDatai)
	.align		4
        /*000c*/ 	.word	index@(vprintf)
	.align		4
        /*0010*/ 	.word	0x00000000
	.align		4
        /*0014*/ 	.word	0xfffffffe
	.align		4
        /*0018*/ 	.word	0x00000000
	.align		4
        /*001c*/ 	.word	0xfffffffd
	.align		4
        /*0020*/ 	.word	0x00000000
	.align		4
        /*0024*/ 	.word	0xfffffffc


//--------------------- .nv.constant4             --------------------------
	.section	.nv.constant4,"a",@progbits
	.align	8
	.align		8
.nv.constant4:
        /*0000*/ 	.dword	vprintf
	.align		8
        /*0008*/ 	.dword	$str
	.align		8
        /*0010*/ 	.dword	$str$1
	.align		8
        /*0018*/ 	.dword	$str$2


//--------------------- .nv.constant3             --------------------------
	.section	.nv.constant3,"a",@progbits
.nv.constant3:
	.type		BITSET_NUMBERS_000,@object
	.size		BITSET_NUMBERS_000,(BITSET_NUMBERS_001 - BITSET_NUMBERS_000)
BITSET_NUMBERS_000:
        /*0000*/ 	.byte	0x04, 0x07, 0x08, 0x03, 0x05, 0x01, 0x09, 0x06, 0x02
	.type		BITSET_NUMBERS_001,@object
	.size		BITSET_NUMBERS_001,(BITSET_NUMBERS_002 - BITSET_NUMBERS_001)
BITSET_NUMBERS_001:
        /*0009*/ 	.byte	0x08, 0x06, 0x07, 0x05, 0x09, 0x04, 0x02, 0x03
	.type		BITSET_NUMBERS_002,@object
	.size		BITSET_NUMBERS_002,(BITSET_NUMBERS_003 - BITSET_NUMBERS_002)
BITSET_NUMBERS_002:
        /*0011*/ 	.byte	0x03, 0x04, 0x05, 0x01, 0x09, 0x06, 0x07, 0x08
	.type		BITSET_NUMBERS_003,@object
	.size		BITSET_NUMBERS_003,(BITSET_NUMBERS_004 - BITSET_NUMBERS_003)
BITSET_NUMBERS_003:
        /*0019*/ 	.byte	0x07, 0x08, 0x09, 0x05, 0x04, 0x06, 0x03
	.type		BITSET_NUMBERS_004,@object
	.size		BITSET_NUMBERS_004,(BITSET_NUMBERS_005 - BITSET_NUMBERS_004)
BITSET_NUMBERS_004:
        /*0020*/ 	.byte	0x09, 0x01, 0x08, 0x06, 0x07, 0x05, 0x04, 0x02
	.type		BITSET_NUMBERS_005,@object
	.size		BITSET_NUMBERS_005,(BITSET_NUMBERS_006 - BITSET_NUMBERS_005)
BITSET_NUMBERS_005:
        /*0028*/ 	.byte	0x08, 0x06, 0x05, 0x07, 0x04, 0x02, 0x09
	.type		BITSET_NUMBERS_006,@object
	.size		BITSET_NUMBERS_006,(BITSET_NUMBERS_007 - BITSET_NUMBERS_006)
BITSET_NUMBERS_006:
        /*002f*/ 	.byte	0x06, 0x09, 0x04, 0x05, 0x08, 0x07, 0x01
	.type		BITSET_NUMBERS_007,@object
	.size		BITSET_NUMBERS_007,(BITSET_NUMBERS_008 - BITSET_NUMBERS_007)
BITSET_NUMBERS_007:
        /*0036*/ 	.byte	0x09, 0x07, 0x04, 0x06, 0x08, 0x05
	.type		BITSET_NUMBERS_008,@object
	.size		BITSET_NUMBERS_008,(BITSET_NUMBERS_009 - BITSET_NUMBERS_008)
BITSET_NUMBERS_008:
        /*003c*/ 	.byte	0x01, 0x08, 0x09, 0x03, 0x02, 0x05, 0x07, 0x06
	.type		BITSET_NUMBERS_009,@object
	.size		BITSET_NUMBERS_009,(BITSET_NUMBERS_010 - BITSET_NUMBERS_009)
BITSET_NUMBERS_009:
        /*0044*/ 	.byte	0x03, 0x07, 0x02, 0x05, 0x09, 0x08, 0x06
	.type		BITSET_NUMBERS_010,@object
	.size		BITSET_NUMBERS_010,(BITSET_NUMBERS_011 - BITSET_NUMBERS_010)
BITSET_NUMBERS_010:
        /*004b*/ 	.byte	0x07, 0x06, 0x09, 0x03, 0x01, 0x08, 0x05
	.type		BITSET_NUMBERS_011,@object
	.size		BITSET_NUMBERS_011,(BITSET_NUMBERS_012 - BITSET_NUMBERS_011)
BITSET_NUMBERS_011:
        /*0052*/ 	.byte	0x07, 0x08, 0x03, 0x06, 0x05, 0x09
	.type		BITSET_NUMBERS_012,@object
	.size		BITSET_NUMBERS_012,(BITSET_NUMBERS_013 - BITSET_NUMBERS_012)
BITSET_NUMBERS_012:
        /*0058*/ 	.byte	0x08, 0x02, 0x06, 0x07, 0x09, 0x01, 0x05
	.type		BITSET_NUMBERS_013,@object
	.size		BITSET_NUMBERS_013,(BITSET_NUMBERS_014 - BITSET_NUMBERS_013)
BITSET_NUMBERS_013:
        /*005f*/ 	.byte	0x07, 0x05, 0x09, 0x08, 0x06, 0x02
	.type		BITSET_NUMBERS_014,@object
	.size		BITSET_NUMBERS_014,(BITSET_NUMBERS_015 - BITSET_NUMBERS_014)
BITSET_NUMBERS_014:
        /*0065*/ 	.byte	0x09, 0x08, 0x07, 0x01, 0x05, 0x06
	.type		BITSET_NUMBERS_015,@object
	.size		BITSET_NUMBERS_015,(BITSET_NUMBERS_016 - BITSET_NUMBERS_015)
BITSET_NUMBERS_015:
        /*006b*/ 	.byte	0x06, 0x08, 0x07, 0x09, 0x05
	.type		BITSET_NUMBERS_016,@object
	.size		BITSET_NUMBERS_016,(BITSET_NUMBERS_017 - BITSET_NUMBERS_016)
BITSET_NUMBERS_016:
        /*0070*/ 	.byte	0x08, 0x02, 0x09, 0x07, 0x01, 0x03, 0x06, 0x04
	.type		BITSET_NUMBERS_017,@object
	.size		BITSET_NUMBERS_017,(BITSET_NUMBERS_018 - BITSET_NUMBERS_017)
BITSET_NUMBERS_017:
        /*0078*/ 	.byte	0x03, 0x04, 0x07, 0x08, 0x02, 0x06, 0x09
	.type		BITSET_NUMBERS_018,@object
	.size		BITSET_NUMBERS_018,(BITSET_NUMBERS_019 - BITSET_NUMBERS_018)
BITSET_NUMBERS_018:
        /*007f*/ 	.byte	0x06, 0x01, 0x04, 0x03, 0x09, 0x07, 0x08
	.type		BITSET_NUMBERS_019,@object
	.size		BITSET_NUMBERS_019,(BITSET_NUMBERS_020 - BITSET_NUMBERS_019)
BITSET_NUMBERS_019:
        /*0086*/ 	.byte	0x09, 0x03, 0x07, 0x04, 0x06, 0x08
	.type		BITSET_NUMBERS_020,@object
	.size		BITSET_NUMBERS_020,(BITSET_NUMBERS_021 - BITSET_NUMBERS_020)
BITSET_NUMBERS_020:
        /*008c*/ 	.byte	0x07, 0x02, 0x06, 0x09, 0x04, 0x01, 0x08
	.type		BITSET_NUMBERS_021,@object
	.size		BITSET_NUMBERS_021,(BITSET_NUMBERS_022 - BITSET_NUMBERS_021)
BITSET_NUMBERS_021:
        /*0093*/ 	.byte	0x04, 0x09, 0x06, 0x02, 0x07, 0x08
	.type		BITSET_NUMBERS_022,@object
	.size		BITSET_NUMBERS_022,(BITSET_NUMBERS_023 - BITSET_NUMBERS_022)
BITSET_NUMBERS_022:
        /*0099*/ 	.byte	0x07, 0x08, 0x04, 0x01, 0x06, 0x09
	.type		BITSET_NUMBERS_023,@object
	.size		BITSET_NUMBERS_023,(BITSET_NUMBERS_024 - BITSET_NUMBERS_023)
BITSET_NUMBERS_023:
        /*009f*/ 	.byte	0x09, 0x04, 0x08, 0x07, 0x06
	.type		BITSET_NUMBERS_024,@object
	.size		BITSET_NUMBERS_024,(BITSET_NUMBERS_025 - BITSET_NUMBERS_024)
BITSET_NUMBERS_024:
        /*00a4*/ 	.byte	0x07, 0x09, 0x08, 0x02, 0x03, 0x06, 0x01
	.type		BITSET_NUMBERS_025,@object
	.size		BITSET_NUMBERS_025,(BITSET_NUMBERS_026 - BITSET_NUMBERS_025)
BITSET_NUMBERS_025:
        /*00ab*/ 	.byte	0x03, 0x06, 0x09, 0x08, 0x07, 0x02
	.type		BITSET_NUMBERS_026,@object
	.size		BITSET_NUMBERS_026,(BITSET_NUMBERS_027 - BITSET_NUMBERS_026)
BITSET_NUMBERS_026:
        /*00b1*/ 	.byte	0x03, 0x06, 0x01, 0x08, 0x09, 0x07
	.type		BITSET_NUMBERS_027,@object
	.size		BITSET_NUMBERS_027,(BITSET_NUMBERS_028 - BITSET_NUMBERS_027)
BITSET_NUMBERS_027:
        /*00b7*/ 	.byte	0x08, 0x03, 0x07, 0x06, 0x09
	.type		BITSET_NUMBERS_028,@object
	.size		BITSET_NUMBERS_028,(BITSET_NUMBERS_029 - BITSET_NUMBERS_028)
BITSET_NUMBERS_028:
        /*00bc*/ 	.byte	0x08, 0x01, 0x02, 0x07, 0x09, 0x06
	.type		BITSET_NUMBERS_029,@object
	.size		BITSET_NUMBERS_029,(BITSET_NUMBERS_030 - BITSET_NUMBERS_029)
BITSET_NUMBERS_029:
        /*00c2*/ 	.byte	0x06, 0x08, 0x09, 0x07, 0x02
	.type		BITSET_NUMBERS_030,@object
	.size		BITSET_NUMBERS_030,(BITSET_NUMBERS_031 - BITSET_NUMBERS_030)
BITSET_NUMBERS_030:
        /*00c7*/ 	.byte	0x01, 0x08, 0x09, 0x07, 0x06
	.type		BITSET_NUMBERS_031,@object
	.size		BITSET_NUMBERS_031,(BITSET_NUMBERS_032 - BITSET_NUMBERS_031)
BITSET_NUMBERS_031:
        /*00cc*/ 	.byte	0x08, 0x09, 0x07, 0x06
	.type		BITSET_NUMBERS_032,@object
	.size		BITSET_NUMBERS_032,(BITSET_NUMBERS_033 - BITSET_NUMBERS_032)
BITSET_NUMBERS_032:
        /*00d0*/ 	.byte	0x08, 0x07, 0x03, 0x01, 0x02, 0x05, 0x09, 0x04
	.type		BITSET_NUMBERS_033,@object
	.size		BITSET_NUMBERS_033,(BITSET_NUMBERS_034 - BITSET_NUMBERS_033)
BITSET_NUMBERS_033:
        /*00d8*/ 	.byte	0x09, 0x03, 0x05, 0x04, 0x02, 0x07, 0x08
	.type		BITSET_NUMBERS_034,@object
	.size		BITSET_NUMBERS_034,(BITSET_NUMBERS_035 - BITSET_NUMBERS_034)
BITSET_NUMBERS_034:
        /*00df*/ 	.byte	0x07, 0x03, 0x08, 0x04, 0x09, 0x05, 0x01
	.type		BITSET_NUMBERS_035,@object
	.size		BITSET_NUMBERS_035,(BITSET_NUMBERS_036 - BITSET_NUMBERS_035)
BITSET_NUMBERS_035:
        /*00e6*/ 	.byte	0x09, 0x04, 0x03, 0x07, 0x05, 0x08
	.type		BITSET_NUMBERS_036,@object
	.size		BITSET_NUMBERS_036,(BITSET_NUMBERS_037 - BITSET_NUMBERS_036)
BITSET_NUMBERS_036:
        /*00ec*/ 	.byte	0x02, 0x07, 0x08, 0x04, 0x09, 0x01, 0x05
	.type		BITSET_NUMBERS_037,@object
	.size		BITSET_NUMBERS_037,(BITSET_NUMBERS_038 - BITSET_NUMBERS_037)
BITSET_NUMBERS_037:
        /*00f3*/ 	.byte	0x04, 0x07, 0x05, 0x08, 0x02, 0x09
	.type		BITSET_NUMBERS_038,@object
	.size		BITSET_NUMBERS_038,(BITSET_NUMBERS_039 - BITSET_NUMBERS_038)
BITSET_NUMBERS_038:
        /*00f9*/ 	.byte	0x05, 0x07, 0x09, 0x08, 0x01, 0x04
	.type		BITSET_NUMBERS_039,@object
	.size		BITSET_NUMBERS_039,(BITSET_NUMBERS_040 - BITSET_NUMBERS_039)
BITSET_NUMBERS_039:
        /*00ff*/ 	.byte	0x05, 0x08, 0x09, 0x07, 0x04
	.type		BITSET_NUMBERS_040,@object
	.size		BITSET_NUMBERS_040,(BITSET_NUMBERS_041 - BITSET_NUMBERS_040)
BITSET_NUMBERS_040:
        /*0104*/ 	.byte	0x07, 0x05, 0x08, 0x09, 0x03, 0x01, 0x02
	.type		BITSET_NUMBERS_041,@object
	.size		BITSET_NUMBERS_041,(BITSET_NUMBERS_042 - BITSET_NUMBERS_041)
BITSET_NUMBERS_041:
        /*010b*/ 	.byte	0x09, 0x08, 0x03, 0x07, 0x05, 0x02
	.type		BITSET_NUMBERS_042,@object
	.size		BITSET_NUMBERS_042,(BITSET_NUMBERS_043 - BITSET_NUMBERS_042)
BITSET_NUMBERS_042:
        /*0111*/ 	.byte	0x05, 0x03, 0x09, 0x07, 0x08, 0x01
	.type		BITSET_NUMBERS_043,@object
	.size		BITSET_NUMBERS_043,(BITSET_NUMBERS_044 - BITSET_NUMBERS_043)
BITSET_NUMBERS_043:
        /*0117*/ 	.byte	0x05, 0x03, 0x09, 0x08, 0x07
	.type		BITSET_NUMBERS_044,@object
	.size		BITSET_NUMBERS_044,(BITSET_NUMBERS_045 - BITSET_NUMBERS_044)
BITSET_NUMBERS_044:
        /*011c*/ 	.byte	0x05, 0x02, 0x09, 0x07, 0x01, 0x08
	.type		BITSET_NUMBERS_045,@object
	.size		BITSET_NUMBERS_045,(BITSET_NUMBERS_046 - BITSET_NUMBERS_045)
BITSET_NUMBERS_045:
        /*0122*/ 	.byte	0x05, 0x08, 0x09, 0x02, 0x07
	.type		BITSET_NUMBERS_046,@object
	.size		BITSET_NUMBERS_046,(BITSET_NUMBERS_047 - BITSET_NUMBERS_046)
BITSET_NUMBERS_046:
        /*0127*/ 	.byte	0x01, 0x05, 0x07, 0x09, 0x08
	.type		BITSET_NUMBERS_047,@object
	.size		BITSET_NUMBERS_047,(BITSET_NUMBERS_048 - BITSET_NUMBERS_047)
BITSET_NUMBERS_047:
        /*012c*/ 	.byte	0x07, 0x08, 0x09, 0x05
	.type		BITSET_NUMBERS_048,@object
	.size		BITSET_NUMBERS_048,(BITSET_NUMBERS_049 - BITSET_NUMBERS_048)
BITSET_NUMBERS_048:
        /*0130*/ 	.byte	0x07, 0x09, 0x08, 0x02, 0x01, 0x04, 0x03
	.type		BITSET_NUMBERS_049,@object
	.size		BITSET_NUMBERS_049,(BITSET_NUMBERS_050 - BITSET_NUMBERS_049)
BITSET_NUMBERS_049:
        /*0137*/ 	.byte	0x08, 0x09, 0x03, 0x07, 0x04, 0x02
	.type		BITSET_NUMBERS_050,@object
	.size		BITSET_NUMBERS_050,(BITSET_NUMBERS_051 - BITSET_NUMBERS_050)
BITSET_NUMBERS_050:
        /*013d*/ 	.byte	0x01, 0x03, 0x04, 0x07, 0x08, 0x09
	.type		BITSET_NUMBERS_051,@object
	.size		BITSET_NUMBERS_051,(BITSET_NUMBERS_052 - BITSET_NUMBERS_051)
BITSET_NUMBERS_051:
        /*0143*/ 	.byte	0x09, 0x04, 0x07, 0x03, 0x08
	.type		BITSET_NUMBERS_052,@object
	.size		BITSET_NUMBERS_052,(BITSET_NUMBERS_053 - BITSET_NUMBERS_052)
BITSET_NUMBERS_052:
        /*0148*/ 	.byte	0x07, 0x04, 0x08, 0x02, 0x01, 0x09
	.type		BITSET_NUMBERS_053,@object
	.size		BITSET_NUMBERS_053,(BITSET_NUMBERS_054 - BITSET_NUMBERS_053)
BITSET_NUMBERS_053:
        /*014e*/ 	.byte	0x04, 0x02, 0x07, 0x08, 0x09
	.type		BITSET_NUMBERS_054,@object
	.size		BITSET_NUMBERS_054,(BITSET_NUMBERS_055 - BITSET_NUMBERS_054)
BITSET_NUMBERS_054:
        /*0153*/ 	.byte	0x01, 0x09, 0x07, 0x08, 0x04
	.type		BITSET_NUMBERS_055,@object
	.size		BITSET_NUMBERS_055,(BITSET_NUMBERS_056 - BITSET_NUMBERS_055)
BITSET_NUMBERS_055:
        /*0158*/ 	.byte	0x04, 0x09, 0x08, 0x07
	.type		BITSET_NUMBERS_056,@object
	.size		BITSET_NUMBERS_056,(BITSET_NUMBERS_057 - BITSET_NUMBERS_056)
BITSET_NUMBERS_056:
        /*015c*/ 	.byte	0x02, 0x09, 0x01, 0x03, 0x08, 0x07
	.type		BITSET_NUMBERS_057,@object
	.size		BITSET_NUMBERS_057,(BITSET_NUMBERS_058 - BITSET_NUMBERS_057)
BITSET_NUMBERS_057:
        /*0162*/ 	.byte	0x02, 0x08, 0x09, 0x07, 0x03
	.type		BITSET_NUMBERS_058,@object
	.size		BITSET_NUMBERS_058,(BITSET_NUMBERS_059 - BITSET_NUMBERS_058)
BITSET_NUMBERS_058:
        /*0167*/ 	.byte	0x08, 0x09, 0x01, 0x07, 0x03
	.type		BITSET_NUMBERS_059,@object
	.size		BITSET_NUMBERS_059,(BITSET_NUMBERS_060 - BITSET_NUMBERS_059)
BITSET_NUMBERS_059:
        /*016c*/ 	.byte	0x03, 0x07, 0x09, 0x08
	.type		BITSET_NUMBERS_060,@object
	.size		BITSET_NUMBERS_060,(BITSET_NUMBERS_061 - BITSET_NUMBERS_060)
BITSET_NUMBERS_060:
        /*0170*/ 	.byte	0x08, 0x07, 0x01, 0x09, 0x02
	.type		BITSET_NUMBERS_061,@object
	.size		BITSET_NUMBERS_061,(BITSET_NUMBERS_062 - BITSET_NUMBERS_061)
BITSET_NUMBERS_061:
        /*0175*/ 	.byte	0x02, 0x07, 0x08, 0x09
	.type		BITSET_NUMBERS_062,@object
	.size		BITSET_NUMBERS_062,(BITSET_NUMBERS_063 - BITSET_NUMBERS_062)
BITSET_NUMBERS_062:
        /*0179*/ 	.byte	0x01, 0x08, 0x07, 0x09
	.type		BITSET_NUMBERS_063,@object
	.size		BITSET_NUMBERS_063,(BITSET_NUMBERS_064 - BITSET_NUMBERS_063)
BITSET_NUMBERS_063:
        /*017d*/ 	.byte	0x09, 0x07, 0x08
	.type		BITSET_NUMBERS_064,@object
	.size		BITSET_NUMBERS_064,(BITSET_NUMBERS_065 - BITSET_NUMBERS_064)
BITSET_NUMBERS_064:
        /*0180*/ 	.byte	0x06, 0x05, 0x03, 0x08, 0x02, 0x04, 0x01, 0x09
	.type		BITSET_NUMBERS_065,@object
	.size		BITSET_NUMBERS_065,(BITSET_NUMBERS_066 - BITSET_NUMBERS_065)
BITSET_NUMBERS_065:
        /*0188*/ 	.byte	0x09, 0x02, 0x05, 0x03, 0x06, 0x08, 0x04
	.type		BITSET_NUMBERS_066,@object
	.size		BITSET_NUMBERS_066,(BITSET_NUMBERS_067 - BITSET_NUMBERS_066)
BITSET_NUMBERS_066:
        /*018f*/ 	.byte	0x05, 0x04, 0x06, 0x08, 0x01, 0x09, 0x03
	.type		BITSET_NUMBERS_067,@object
	.size		BITSET_NUMBERS_067,(BITSET_NUMBERS_068 - BITSET_NUMBERS_067)
BITSET_NUMBERS_067:
        /*0196*/ 	.byte	0x06, 0x08, 0x04, 0x05, 0x09, 0x03
	.type		BITSET_NUMBERS_068,@object
	.size		BITSET_NUMBERS_068,(BITSET_NUMBERS_069 - BITSET_NUMBERS_068)
BITSET_NUMBERS_068:
        /*019c*/ 	.byte	0x01, 0x08, 0x05, 0x02, 0x06, 0x09, 0x04
	.type		BITSET_NUMBERS_069,@object
	.size		BITSET_NUMBERS_069,(BITSET_NUMBERS_070 - BITSET_NUMBERS_069)
BITSET_NUMBERS_069:
        /*01a3*/ 	.byte	0x06, 0x09, 0x05, 0x02, 0x08, 0x04
	.type		BITSET_NUMBERS_070,@object
	.size		BITSET_NUMBERS_070,(BITSET_NUMBERS_071 - BITSET_NUMBERS_070)
BITSET_NUMBERS_070:
        /*01a9*/ 	.byte	0x08, 0x09, 0x05, 0x06, 0x01, 0x04
	.type		BITSET_NUMBERS_071,@object
	.size		BITSET_NUMBERS_071,(BITSET_NUMBERS_072 - BITSET_NUMBERS_071)
BITSET_NUMBERS_071:
        /*01af*/ 	.byte	0x09, 0x08, 0x06, 0x05, 0x04
	.type		BITSET_NUMBERS_072,@object
	.size		BITSET_NUMBERS_072,(BITSET_NUMBERS_073 - BITSET_NUMBERS_072)
BITSET_NUMBERS_072:
        /*01b4*/ 	.byte	0x02, 0x05, 0x09, 0x03, 0x01, 0x06, 0x08
	.type		BITSET_NUMBERS_073,@object
	.size		BITSET_NUMBERS_073,(BITSET_NUMBERS_074 - BITSET_NUMBERS_073)
BITSET_NUMBERS_073:
        /*01bb*/ 	.byte	0x05, 0x06, 0x08, 0x03, 0x02, 0x09
	.type		BITSET_NUMBERS_074,@object
	.size		BITSET_NUMBERS_074,(BITSET_NUMBERS_075 - BITSET_NUMBERS_074)
BITSET_NUMBERS_074:
        /*01c1*/ 	.byte	0x06, 0x05, 0x08, 0x09, 0x03, 0x01
	.type		BITSET_NUMBERS_075,@object
	.size		BITSET_NUMBERS_075,(BITSET_NUMBERS_076 - BITSET_NUMBERS_075)
BITSET_NUMBERS_075:
        /*01c7*/ 	.byte	0x03, 0x09, 0x05, 0x06, 0x08
	.type		BITSET_NUMBERS_076,@object
	.size		BITSET_NUMBERS_076,(BITSET_NUMBERS_077 - BITSET_NUMBERS_076)
BITSET_NUMBERS_076:
        /*01cc*/ 	.byte	0x01, 0x02, 0x06, 0x05, 0x09, 0x08
	.type		BITSET_NUMBERS_077,@object
	.size		BITSET_NUMBERS_077,(BITSET_NUMBERS_078 - BITSET_NUMBERS_077)
BITSET_NUMBERS_077:
        /*01d2*/ 	.byte	0x05, 0x08, 0x09, 0x06, 0x02
	.type		BITSET_NUMBERS_078,@object
	.size		BITSET_NUMBERS_078,(BITSET_NUMBERS_079 - BITSET_NUMBERS_078)
BITSET_NUMBERS_078:
        /*01d7*/ 	.byte	0x05, 0x09, 0x01, 0x08, 0x06
	.type		BITSET_NUMBERS_079,@object
	.size		BITSET_NUMBERS_079,(BITSET_NUMBERS_080 - BITSET_NUMBERS_079)
BITSET_NUMBERS_079:
        /*01dc*/ 	.byte	0x05, 0x08, 0x09, 0x06
	.type		BITSET_NUMBERS_080,@object
	.size		BITSET_NUMBERS_080,(BITSET_NUMBERS_081 - BITSET_NUMBERS_080)
BITSET_NUMBERS_080:
        /*01e0*/ 	.byte	0x08, 0x01, 0x02, 0x06, 0x09, 0x03, 0x04
	.type		BITSET_NUMBERS_081,@object
	.size		BITSET_NUMBERS_081,(BITSET_NUMBERS_082 - BITSET_NUMBERS_081)
BITSET_NUMBERS_081:
        /*01e7*/ 	.byte	0x03, 0x04, 0x08, 0x06, 0x02, 0x09
	.type		BITSET_NUMBERS_082,@object
	.size		BITSET_NUMBERS_082,(BITSET_NUMBERS_083 - BITSET_NUMBERS_082)
BITSET_NUMBERS_082:
        /*01ed*/ 	.byte	0x03, 0x08, 0x04, 0x01, 0x06, 0x09
	.type		BITSET_NUMBERS_083,@object
	.size		BITSET_NUMBERS_083,(BITSET_NUMBERS_084 - BITSET_NUMBERS_083)
BITSET_NUMBERS_083:
        /*01f3*/ 	.byte	0x09, 0x06, 0x03, 0x08, 0x04
	.type		BITSET_NUMBERS_084,@object
	.size		BITSET_NUMBERS_084,(BITSET_NUMBERS_085 - BITSET_NUMBERS_084)
BITSET_NUMBERS_084:
        /*01f8*/ 	.byte	0x09, 0x01, 0x04, 0x06, 0x02, 0x08
	.type		BITSET_NUMBERS_085,@object
	.size		BITSET_NUMBERS_085,(BITSET_NUMBERS_086 - BITSET_NUMBERS_085)
BITSET_NUMBERS_085:
        /*01fe*/ 	.byte	0x02, 0x08, 0x06, 0x09, 0x04
	.type		BITSET_NUMBERS_086,@object
	.size		BITSET_NUMBERS_086,(BITSET_NUMBERS_087 - BITSET_NUMBERS_086)
BITSET_NUMBERS_086:
        /*0203*/ 	.byte	0x06, 0x09, 0x08, 0x01, 0x04
	.type		BITSET_NUMBERS_087,@object
	.size		BITSET_NUMBERS_087,(BITSET_NUMBERS_088 - BITSET_NUMBERS_087)
BITSET_NUMBERS_087:
        /*0208*/ 	.byte	0x09, 0x04, 0x08, 0x06
	.type		BITSET_NUMBERS_088,@object
	.size		BITSET_NUMBERS_088,(BITSET_NUMBERS_089 - BITSET_NUMBERS_088)
BITSET_NUMBERS_088:
        /*020c*/ 	.byte	0x01, 0x02, 0x06, 0x09, 0x03, 0x08
	.type		BITSET_NUMBERS_089,@object
	.size		BITSET_NUMBERS_089,(BITSET_NUMBERS_090 - BITSET_NUMBERS_089)
BITSET_NUMBERS_089:
        /*0212*/ 	.byte	0x03, 0x08, 0x09, 0x06, 0x02
	.type		BITSET_NUMBERS_090,@object
	.size		BITSET_NUMBERS_090,(BITSET_NUMBERS_091 - BITSET_NUMBERS_090)
BITSET_NUMBERS_090:
        /*0217*/ 	.byte	0x09, 0x03, 0x06, 0x01, 0x08
	.type		BITSET_NUMBERS_091,@object
	.size		BITSET_NUMBERS_091,(BITSET_NUMBERS_092 - BITSET_NUMBERS_091)
BITSET_NUMBERS_091:
        /*021c*/ 	.byte	0x08, 0x03, 0x09, 0x06
	.type		BITSET_NUMBERS_092,@object
	.size		BITSET_NUMBERS_092,(BITSET_NUMBERS_093 - BITSET_NUMBERS_092)
BITSET_NUMBERS_092:
        /*0220*/ 	.byte	0x01, 0x06, 0x02, 0x09, 0x08
	.type		BITSET_NUMBERS_093,@object
	.size		BITSET_NUMBERS_093,(BITSET_NUMBERS_094 - BITSET_NUMBERS_093)
BITSET_NUMBERS_093:
        /*0225*/ 	.byte	0x08, 0x06, 0x02, 0x09
	.type		BITSET_NUMBERS_094,@object
	.size		BITSET_NUMBERS_094,(BITSET_NUMBERS_095 - BITSET_NUMBERS_094)
BITSET_NUMBERS_094:
        /*0229*/ 	.byte	0x09, 0x01, 0x08, 0x06
	.type		BITSET_NUMBERS_095,@object
	.size		BITSET_NUMBERS_095,(BITSET_NUMBERS_096 - BITSET_NUMBERS_095)
BITSET_NUMBERS_095:
        /*022d*/ 	.byte	0x08, 0x09, 0x06
	.type		BITSET_NUMBERS_096,@object
	.size		BITSET_NUMBERS_096,(BITSET_NUMBERS_097 - BITSET_NUMBERS_096)
BITSET_NUMBERS_096:
        /*0230*/ 	.byte	0x01, 0x02, 0x05, 0x08, 0x09, 0x03, 0x04
	.type		BITSET_NUMBERS_097,@object
	.size		BITSET_NUMBERS_097,(BITSET_NUMBERS_098 - BITSET_NUMBERS_097)
BITSET_NUMBERS_097:
        /*0237*/ 	.byte	0x09, 0x05, 0x02, 0x08, 0x03, 0x04
	.type		BITSET_NUMBERS_098,@object
	.size		BITSET_NUMBERS_098,(BITSET_NUMBERS_099 - BITSET_NUMBERS_098)
BITSET_NUMBERS_098:
        /*023d*/ 	.byte	0x03, 0x01, 0x05, 0x04, 0x08, 0x09
	.type		BITSET_NUMBERS_099,@object
	.size		BITSET_NUMBERS_099,(BITSET_NUMBERS_100 - BITSET_NUMBERS_099)
BITSET_NUMBERS_099:
        /*0243*/ 	.byte	0x08, 0x05, 0x09, 0x03, 0x04
	.type		BITSET_NUMBERS_100,@object
	.size		BITSET_NUMBERS_100,(BITSET_NUMBERS_101 - BITSET_NUMBERS_100)
BITSET_NUMBERS_100:
        /*0248*/ 	.byte	0x09, 0x01, 0x05, 0x08, 0x04, 0x02
	.type		BITSET_NUMBERS_101,@object
	.size		BITSET_NUMBERS_101,(BITSET_NUMBERS_102 - BITSET_NUMBERS_101)
BITSET_NUMBERS_101:
        /*024e*/ 	.byte	0x08, 0x02, 0x05, 0x09, 0x04
	.type		BITSET_NUMBERS_102,@object
	.size		BITSET_NUMBERS_102,(BITSET_NUMBERS_103 - BITSET_NUMBERS_102)
BITSET_NUMBERS_102:
        /*0253*/ 	.byte	0x08, 0x04, 0x01, 0x09, 0x05
	.type		BITSET_NUMBERS_103,@object
	.size		BITSET_NUMBERS_103,(BITSET_NUMBERS_104 - BITSET_NUMBERS_103)
BITSET_NUMBERS_103:
        /*0258*/ 	.byte	0x05, 0x04, 0x09, 0x08
	.type		BITSET_NUMBERS_104,@object
	.size		BITSET_NUMBERS_104,(BITSET_NUMBERS_105 - BITSET_NUMBERS_104)
BITSET_NUMBERS_104:
        /*025c*/ 	.byte	0x02, 0x08, 0x05, 0x01, 0x09, 0x03
	.type		BITSET_NUMBERS_105,@object
	.size		BITSET_NUMBERS_105,(BITSET_NUMBERS_106 - BITSET_NUMBERS_105)
BITSET_NUMBERS_105:
        /*0262*/ 	.byte	0x02, 0x08, 0x03, 0x09, 0x05
	.type		BITSET_NUMBERS_106,@object
	.size		BITSET_NUMBERS_106,(BITSET_NUMBERS_107 - BITSET_NUMBERS_106)
BITSET_NUMBERS_106:
        /*0267*/ 	.byte	0x01, 0x09, 0x05, 0x08, 0x03
	.type		BITSET_NUMBERS_107,@object
	.size		BITSET_NUMBERS_107,(BITSET_NUMBERS_108 - BITSET_NUMBERS_107)
BITSET_NUMBERS_107:
        /*026c*/ 	.byte	0x09, 0x05, 0x03, 0x08
	.type		BITSET_NUMBERS_108,@object
	.size		BITSET_NUMBERS_108,(BITSET_NUMBERS_109 - BITSET_NUMBERS_108)
BITSET_NUMBERS_108:
        /*0270*/ 	.byte	0x05, 0x02, 0x08, 0x09, 0x01
	.type		BITSET_NUMBERS_109,@object
	.size		BITSET_NUMBERS_109,(BITSET_NUMBERS_110 - BITSET_NUMBERS_109)
BITSET_NUMBERS_109:
        /*0275*/ 	.byte	0x08, 0x05, 0x09, 0x02
	.type		BITSET_NUMBERS_110,@object
	.size		BITSET_NUMBERS_110,(BITSET_NUMBERS_111 - BITSET_NUMBERS_110)
BITSET_NUMBERS_110:
        /*0279*/ 	.byte	0x09, 0x01, 0x05, 0x08
	.type		BITSET_NUMBERS_111,@object
	.size		BITSET_NUMBERS_111,(BITSET_NUMBERS_112 - BITSET_NUMBERS_111)
BITSET_NUMBERS_111:
        /*027d*/ 	.byte	0x09, 0x05, 0x08
	.type		BITSET_NUMBERS_112,@object
	.size		BITSET_NUMBERS_112,(BITSET_NUMBERS_113 - BITSET_NUMBERS_112)
BITSET_NUMBERS_112:
        /*0280*/ 	.byte	0x02, 0x09, 0x04, 0x01, 0x08, 0x03
	.type		BITSET_NUMBERS_113,@object
	.size		BITSET_NUMBERS_113,(BITSET_NUMBERS_114 - BITSET_NUMBERS_113)
BITSET_NUMBERS_113:
        /*0286*/ 	.byte	0x03, 0x02, 0x04, 0x09, 0x08
	.type		BITSET_NUMBERS_114,@object
	.size		BITSET_NUMBERS_114,(BITSET_NUMBERS_115 - BITSET_NUMBERS_114)
BITSET_NUMBERS_114:
        /*028b*/ 	.byte	0x08, 0x03, 0x04, 0x09, 0x01
	.type		BITSET_NUMBERS_115,@object
	.size		BITSET_NUMBERS_115,(BITSET_NUMBERS_116 - BITSET_NUMBERS_115)
BITSET_NUMBERS_115:
        /*0290*/ 	.byte	0x09, 0x08, 0x04, 0x03
	.type		BITSET_NUMBERS_116,@object
	.size		BITSET_NUMBERS_116,(BITSET_NUMBERS_117 - BITSET_NUMBERS_116)
BITSET_NUMBERS_116:
        /*0294*/ 	.byte	0x09, 0x08, 0x01, 0x02, 0x04
	.type		BITSET_NUMBERS_117,@object
	.size		BITSET_NUMBERS_117,(BITSET_NUMBERS_118 - BITSET_NUMBERS_117)
BITSET_NUMBERS_117:
        /*0299*/ 	.byte	0x04, 0x02, 0x09, 0x08
	.type		BITSET_NUMBERS_118,@object
	.size		BITSET_NUMBERS_118,(BITSET_NUMBERS_119 - BITSET_NUMBERS_118)
BITSET_NUMBERS_118:
        /*029d*/ 	.byte	0x09, 0x01, 0x08, 0x04
	.type		BITSET_NUMBERS_119,@object
	.size		BITSET_NUMBERS_119,(BITSET_NUMBERS_120 - BITSET_NUMBERS_119)
BITSET_NUMBERS_119:
        /*02a1*/ 	.byte	0x09, 0x08, 0x04
	.type		BITSET_NUMBERS_120,@object
	.size		BITSET_NUMBERS_120,(BITSET_NUMBERS_121 - BITSET_NUMBERS_120)
BITSET_NUMBERS_120:
        /*02a4*/ 	.byte	0x03, 0x09, 0x08, 0x01, 0x02
	.type		BITSET_NUMBERS_121,@object
	.size		BITSET_NUMBERS_121,(BITSET_NUMBERS_122 - BITSET_NUMBERS_121)
BITSET_NUMBERS_121:
        /*02a9*/ 	.byte	0x08, 0x02, 0x03, 0x09
	.type		BITSET_NUMBERS_122,@object
	.size		BITSET_NUMBERS_122,(BITSET_NUMBERS_123 - BITSET_NUMBERS_122)
BITSET_NUMBERS_122:
        /*02ad*/ 	.byte	0x08, 0x03, 0x01, 0x09
	.type		BITSET_NUMBERS_123,@object
	.size		BITSET_NUMBERS_123,(BITSET_NUMBERS_124 - BITSET_NUMBERS_123)
BITSET_NUMBERS_123:
        /*02b1*/ 	.byte	0x03, 0x08, 0x09
	.type		BITSET_NUMBERS_124,@object
	.size		BITSET_NUMBERS_124,(BITSET_NUMBERS_125 - BITSET_NUMBERS_124)
BITSET_NUMBERS_124:
        /*02b4*/ 	.byte	0x01, 0x09, 0x02, 0x08
	.type		BITSET_NUMBERS_125,@object
	.size		BITSET_NUMBERS_125,(BITSET_NUMBERS_126 - BITSET_NUMBERS_125)
BITSET_NUMBERS_125:
        /*02b8*/ 	.byte	0x02, 0x09, 0x08
	.type		BITSET_NUMBERS_126,@object
	.size		BITSET_NUMBERS_126,(BITSET_NUMBERS_127 - BITSET_NUMBERS_126)
BITSET_NUMBERS_126:
        /*02bb*/ 	.byte	0x08, 0x01, 0x09
	.type		BITSET_NUMBERS_127,@object
	.size		BITSET_NUMBERS_127,(BITSET_NUMBERS_128 - BITSET_NUMBERS_127)
BITSET_NUMBERS_127:
        /*02be*/ 	.byte	0x08, 0x09
	.type		BITSET_NUMBERS_128,@object
	.size		BITSET_NUMBERS_128,(BITSET_NUMBERS_129 - BITSET_NUMBERS_128)
BITSET_NUMBERS_128:
        /*02c0*/ 	.byte	0x07, 0x05, 0x01, 0x02, 0x03, 0x04, 0x09, 0x06
	.type		BITSET_NUMBERS_129,@object
	.size		BITSET_NUMBERS_129,(BITSET_NUMBERS_130 - BITSET_NUMBERS_129)
BITSET_NUMBERS_129:
        /*02c8*/ 	.byte	0x07, 0x02, 0x05, 0x04, 0x09, 0x06, 0x03
	.type		BITSET_NUMBERS_130,@object
	.size		BITSET_NUMBERS_130,(BITSET_NUMBERS_131 - BITSET_NUMBERS_130)
BITSET_NUMBERS_130:
        /*02cf*/ 	.byte	0x04, 0x07, 0x01, 0x03, 0x09, 0x06, 0x05
	.type		BITSET_NUMBERS_131,@object
	.size		BITSET_NUMBERS_131,(BITSET_NUMBERS_132 - BITSET_NUMBERS_131)
BITSET_NUMBERS_131:
        /*02d6*/ 	.byte	0x03, 0x06, 0x07, 0x09, 0x04, 0x05
	.type		BITSET_NUMBERS_132,@object
	.size		BITSET_NUMBERS_132,(BITSET_NUMBERS_133 - BITSET_NUMBERS_132)
BITSET_NUMBERS_132:
        /*02dc*/ 	.byte	0x09, 0x06, 0x07, 0x02, 0x04, 0x05, 0x01
	.type		BITSET_NUMBERS_133,@object
	.size		BITSET_NUMBERS_133,(BITSET_NUMBERS_134 - BITSET_NUMBERS_133)
BITSET_NUMBERS_133:
        /*02e3*/ 	.byte	0x05, 0x07, 0x04, 0x06, 0x02, 0x09
	.type		BITSET_NUMBERS_134,@object
	.size		BITSET_NUMBERS_134,(BITSET_NUMBERS_135 - BITSET_NUMBERS_134)
BITSET_NUMBERS_134:
        /*02e9*/ 	.byte	0x06, 0x04, 0x05, 0x09, 0x01, 0x07
	.type		BITSET_NUMBERS_135,@object
	.size		BITSET_NUMBERS_135,(BITSET_NUMBERS_136 - BITSET_NUMBERS_135)
BITSET_NUMBERS_135:
        /*02ef*/ 	.byte	0x04, 0x05, 0x06, 0x09, 0x07
	.type		BITSET_NUMBERS_136,@object
	.size		BITSET_NUMBERS_136,(BITSET_NUMBERS_137 - BITSET_NUMBERS_136)
BITSET_NUMBERS_136:
        /*02f4*/ 	.byte	0x01, 0x02, 0x07, 0x06, 0x03, 0x09, 0x05
	.type		BITSET_NUMBERS_137,@object
	.size		BITSET_NUMBERS_137,(BITSET_NUMBERS_138 - BITSET_NUMBERS_137)
BITSET_NUMBERS_137:
        /*02fb*/ 	.byte	0x07, 0x05, 0x03, 0x09, 0x02, 0x06
	.type		BITSET_NUMBERS_138,@object
	.size		BITSET_NUMBERS_138,(BITSET_NUMBERS_139 - BITSET_NUMBERS_138)
BITSET_NUMBERS_138:
        /*0301*/ 	.byte	0x06, 0x07, 0x09, 0x03, 0x01, 0x05
	.type		BITSET_NUMBERS_139,@object
	.size		BITSET_NUMBERS_139,(BITSET_NUMBERS_140 - BITSET_NUMBERS_139)
BITSET_NUMBERS_139:
        /*0307*/ 	.byte	0x05, 0x07, 0x03, 0x09, 0x06
	.type		BITSET_NUMBERS_140,@object
	.size		BITSET_NUMBERS_140,(BITSET_NUMBERS_141 - BITSET_NUMBERS_140)
BITSET_NUMBERS_140:
        /*030c*/ 	.byte	0x05, 0x02, 0x01, 0x06, 0x09, 0x07
	.type		BITSET_NUMBERS_141,@object
	.size		BITSET_NUMBERS_141,(BITSET_NUMBERS_142 - BITSET_NUMBERS_141)
BITSET_NUMBERS_141:
        /*0312*/ 	.byte	0x09, 0x07, 0x05, 0x06, 0x02
	.type		BITSET_NUMBERS_142,@object
	.size		BITSET_NUMBERS_142,(BITSET_NUMBERS_143 - BITSET_NUMBERS_142)
BITSET_NUMBERS_142:
        /*0317*/ 	.byte	0x06, 0x01, 0x07, 0x05, 0x09
	.type		BITSET_NUMBERS_143,@object
	.size		BITSET_NUMBERS_143,(BITSET_NUMBERS_144 - BITSET_NUMBERS_143)
BITSET_NUMBERS_143:
        /*031c*/ 	.byte	0x05, 0x07, 0x09, 0x06
	.type		BITSET_NUMBERS_144,@object
	.size		BITSET_NUMBERS_144,(BITSET_NUMBERS_145 - BITSET_NUMBERS_144)
BITSET_NUMBERS_144:
        /*0320*/ 	.byte	0x04, 0x09, 0x02, 0x06, 0x07, 0x03, 0x01
	.type		BITSET_NUMBERS_145,@object
	.size		BITSET_NUMBERS_145,(BITSET_NUMBERS_146 - BITSET_NUMBERS_145)
BITSET_NUMBERS_145:
        /*0327*/ 	.byte	0x03, 0x04, 0x07, 0x02, 0x06, 0x09
	.type		BITSET_NUMBERS_146,@object
	.size		BITSET_NUMBERS_146,(BITSET_NUMBERS_147 - BITSET_NUMBERS_146)
BITSET_NUMBERS_146:
        /*032d*/ 	.byte	0x03, 0x01, 0x06, 0x07, 0x09, 0x04
	.type		BITSET_NUMBERS_147,@object
	.size		BITSET_NUMBERS_147,(BITSET_NUMBERS_148 - BITSET_NUMBERS_147)
BITSET_NUMBERS_147:
        /*0333*/ 	.byte	0x04, 0x03, 0x07, 0x06, 0x09
	.type		BITSET_NUMBERS_148,@object
	.size		BITSET_NUMBERS_148,(BITSET_NUMBERS_149 - BITSET_NUMBERS_148)
BITSET_NUMBERS_148:
        /*0338*/ 	.byte	0x04, 0x07, 0x09, 0x02, 0x06, 0x01
	.type		BITSET_NUMBERS_149,@object
	.size		BITSET_NUMBERS_149,(BITSET_NUMBERS_150 - BITSET_NUMBERS_149)
BITSET_NUMBERS_149:
        /*033e*/ 	.byte	0x06, 0x09, 0x04, 0x02, 0x07
	.type		BITSET_NUMBERS_150,@object
	.size		BITSET_NUMBERS_150,(BITSET_NUMBERS_151 - BITSET_NUMBERS_150)
BITSET_NUMBERS_150:
        /*0343*/ 	.byte	0x07, 0x04, 0x09, 0x06, 0x01
	.type		BITSET_NUMBERS_151,@object
	.size		BITSET_NUMBERS_151,(BITSET_NUMBERS_152 - BITSET_NUMBERS_151)
BITSET_NUMBERS_151:
        /*0348*/ 	.byte	0x06, 0x07, 0x04, 0x09
	.type		BITSET_NUMBERS_152,@object
	.size		BITSET_NUMBERS_152,(BITSET_NUMBERS_153 - BITSET_NUMBERS_152)
BITSET_NUMBERS_152:
        /*034c*/ 	.byte	0x07, 0x02, 0x01, 0x06, 0x03, 0x09
	.type		BITSET_NUMBERS_153,@object
	.size		BITSET_NUMBERS_153,(BITSET_NUMBERS_154 - BITSET_NUMBERS_153)
BITSET_NUMBERS_153:
        /*0352*/ 	.byte	0x03, 0x09, 0x06, 0x02, 0x07
	.type		BITSET_NUMBERS_154,@object
	.size		BITSET_NUMBERS_154,(BITSET_NUMBERS_155 - BITSET_NUMBERS_154)
BITSET_NUMBERS_154:
        /*0357*/ 	.byte	0x03, 0x06, 0x09, 0x07, 0x01
	.type		BITSET_NUMBERS_155,@object
	.size		BITSET_NUMBERS_155,(BITSET_NUMBERS_156 - BITSET_NUMBERS_155)
BITSET_NUMBERS_155:
        /*035c*/ 	.byte	0x09, 0x06, 0x03, 0x07
	.type		BITSET_NUMBERS_156,@object
	.size		BITSET_NUMBERS_156,(BITSET_NUMBERS_157 - BITSET_NUMBERS_156)
BITSET_NUMBERS_156:
        /*0360*/ 	.byte	0x09, 0x02, 0x01, 0x06, 0x07
	.type		BITSET_NUMBERS_157,@object
	.size		BITSET_NUMBERS_157,(BITSET_NUMBERS_158 - BITSET_NUMBERS_157)
BITSET_NUMBERS_157:
        /*0365*/ 	.byte	0x09, 0x07, 0x02, 0x06
	.type		BITSET_NUMBERS_158,@object
	.size		BITSET_NUMBERS_158,(BITSET_NUMBERS_159 - BITSET_NUMBERS_158)
BITSET_NUMBERS_158:
        /*0369*/ 	.byte	0x09, 0x07, 0x01, 0x06
	.type		BITSET_NUMBERS_159,@object
	.size		BITSET_NUMBERS_159,(BITSET_NUMBERS_160 - BITSET_NUMBERS_159)
BITSET_NUMBERS_159:
        /*036d*/ 	.byte	0x09, 0x07, 0x06
	.type		BITSET_NUMBERS_160,@object
	.size		BITSET_NUMBERS_160,(BITSET_NUMBERS_161 - BITSET_NUMBERS_160)
BITSET_NUMBERS_160:
        /*0370*/ 	.byte	0x02, 0x09, 0x04, 0x01, 0x07, 0x03, 0x05
	.type		BITSET_NUMBERS_161,@object
	.size		BITSET_NUMBERS_161,(BITSET_NUMBERS_162 - BITSET_NUMBERS_161)
BITSET_NUMBERS_161:
        /*0377*/ 	.byte	0x02, 0x05, 0x03, 0x07, 0x09, 0x04
	.type		BITSET_NUMBERS_162,@object
	.size		BITSET_NUMBERS_162,(BITSET_NUMBERS_163 - BITSET_NUMBERS_162)
BITSET_NUMBERS_162:
        /*037d*/ 	.byte	0x09, 0x07, 0x03, 0x05, 0x01, 0x04
	.type		BITSET_NUMBERS_163,@object
	.size		BITSET_NUMBERS_163,(BITSET_NUMBERS_164 - BITSET_NUMBERS_163)
BITSET_NUMBERS_163:
        /*0383*/ 	.byte	0x09, 0x04, 0x07, 0x05, 0x03
	.type		BITSET_NUMBERS_164,@object
	.size		BITSET_NUMBERS_164,(BITSET_NUMBERS_165 - BITSET_NUMBERS_164)
BITSET_NUMBERS_164:
        /*0388*/ 	.byte	0x09, 0x04, 0x01, 0x02, 0x07, 0x05
	.type		BITSET_NUMBERS_165,@object
	.size		BITSET_NUMBERS_165,(BITSET_NUMBERS_166 - BITSET_NUMBERS_165)
BITSET_NUMBERS_165:
        /*038e*/ 	.byte	0x04, 0x09, 0x07, 0x02, 0x05
	.type		BITSET_NUMBERS_166,@object
	.size		BITSET_NUMBERS_166,(BITSET_NUMBERS_167 - BITSET_NUMBERS_166)
BITSET_NUMBERS_166:
        /*0393*/ 	.byte	0x04, 0x07, 0x09, 0x01, 0x05
	.type		BITSET_NUMBERS_167,@object
	.size		BITSET_NUMBERS_167,(BITSET_NUMBERS_168 - BITSET_NUMBERS_167)
BITSET_NUMBERS_167:
        /*0398*/ 	.byte	0x09, 0x05, 0x07, 0x04
	.type		BITSET_NUMBERS_168,@object
	.size		BITSET_NUMBERS_168,(BITSET_NUMBERS_169 - BITSET_NUMBERS_168)
BITSET_NUMBERS_168:
        /*039c*/ 	.byte	0x05, 0x01, 0x09, 0x02, 0x07, 0x03
	.type		BITSET_NUMBERS_169,@object
	.size		BITSET_NUMBERS_169,(BITSET_NUMBERS_170 - BITSET_NUMBERS_169)
BITSET_NUMBERS_169:
        /*03a2*/ 	.byte	0x09, 0x03, 0x02, 0x05, 0x07
	.type		BITSET_NUMBERS_170,@object
	.size		BITSET_NUMBERS_170,(BITSET_NUMBERS_171 - BITSET_NUMBERS_170)
BITSET_NUMBERS_170:
        /*03a7*/ 	.byte	0x07, 0x05, 0x09, 0x03, 0x01
	.type		BITSET_NUMBERS_171,@object
	.size		BITSET_NUMBERS_171,(BITSET_NUMBERS_172 - BITSET_NUMBERS_171)
BITSET_NUMBERS_171:
        /*03ac*/ 	.byte	0x03, 0x09, 0x05, 0x07
	.type		BITSET_NUMBERS_172,@object
	.size		BITSET_NUMBERS_172,(BITSET_NUMBERS_173 - BITSET_NUMBERS_172)
BITSET_NUMBERS_172:
        /*03b0*/ 	.byte	0x05, 0x07, 0x02, 0x01, 0x09
	.type		BITSET_NUMBERS_173,@object
	.size		BITSET_NUMBERS_173,(BITSET_NUMBERS_174 - BITSET_NUMBERS_173)
BITSET_NUMBERS_173:
        /*03b5*/ 	.byte	0x07, 0x09, 0x05, 0x02
	.type		BITSET_NUMBERS_174,@object
	.size		BITSET_NUMBERS_174,(BITSET_NUMBERS_175 - BITSET_NUMBERS_174)
BITSET_NUMBERS_174:
        /*03b9*/ 	.byte	0x09, 0x07, 0x05, 0x01
	.type		BITSET_NUMBERS_175,@object
	.size		BITSET_NUMBERS_175,(BITSET_NUMBERS_176 - BITSET_NUMBERS_175)
BITSET_NUMBERS_175:
        /*03bd*/ 	.byte	0x05, 0x09, 0x07
	.type		BITSET_NUMBERS_176,@object
	.size		BITSET_NUMBERS_176,(BITSET_NUMBERS_177 - BITSET_NUMBERS_176)
BITSET_NUMBERS_176:
        /*03c0*/ 	.byte	0x01, 0x03, 0x02, 0x04, 0x09, 0x07
	.type		BITSET_NUMBERS_177,@object
	.size		BITSET_NUMBERS_177,(BITSET_NUMBERS_178 - BITSET_NUMBERS_177)
BITSET_NUMBERS_177:
        /*03c6*/ 	.byte	0x02, 0x04, 0x07, 0x09, 0x03
	.type		BITSET_NUMBERS_178,@object
	.size		BITSET_NUMBERS_178,(BITSET_NUMBERS_179 - BITSET_NUMBERS_178)
BITSET_NUMBERS_178:
        /*03cb*/ 	.byte	0x07, 0x04, 0x01, 0x03, 0x09
	.type		BITSET_NUMBERS_179,@object
	.size		BITSET_NUMBERS_179,(BITSET_NUMBERS_180 - BITSET_NUMBERS_179)
BITSET_NUMBERS_179:
        /*03d0*/ 	.byte	0x09, 0x07, 0x04, 0x03
	.type		BITSET_NUMBERS_180,@object
	.size		BITSET_NUMBERS_180,(BITSET_NUMBERS_181 - BITSET_NUMBERS_180)
BITSET_NUMBERS_180:
        /*03d4*/ 	.byte	0x02, 0x01, 0x04, 0x09, 0x07
	.type		BITSET_NUMBERS_181,@object
	.size		BITSET_NUMBERS_181,(BITSET_NUMBERS_182 - BITSET_NUMBERS_181)
BITSET_NUMBERS_181:
        /*03d9*/ 	.byte	0x04, 0x09, 0x07, 0x02
	.type		BITSET_NUMBERS_182,@object
	.size		BITSET_NUMBERS_182,(BITSET_NUMBERS_183 - BITSET_NUMBERS_182)
BITSET_NUMBERS_182:
        /*03dd*/ 	.byte	0x09, 0x04, 0x01, 0x07
	.type		BITSET_NUMBERS_183,@object
	.size		BITSET_NUMBERS_183,(BITSET_NUMBERS_184 - BITSET_NUMBERS_183)
BITSET_NUMBERS_183:
        /*03e1*/ 	.byte	0x07, 0x09, 0x04
	.type		BITSET_NUMBERS_184,@object
	.size		BITSET_NUMBERS_184,(BITSET_NUMBERS_185 - BITSET_NUMBERS_184)
BITSET_NUMBERS_184:
        /*03e4*/ 	.byte	0x07, 0x03, 0x09, 0x01, 0x02
	.type		BITSET_NUMBERS_185,@object
	.size		BITSET_NUMBERS_185,(BITSET_NUMBERS_186 - BITSET_NUMBERS_185)
BITSET_NUMBERS_185:
        /*03e9*/ 	.byte	0x02, 0x07, 0x09, 0x03
	.type		BITSET_NUMBERS_186,@object
	.size		BITSET_NUMBERS_186,(BITSET_NUMBERS_187 - BITSET_NUMBERS_186)
BITSET_NUMBERS_186:
        /*03ed*/ 	.byte	0x01, 0x03, 0x09, 0x07
	.type		BITSET_NUMBERS_187,@object
	.size		BITSET_NUMBERS_187,(BITSET_NUMBERS_188 - BITSET_NUMBERS_187)
BITSET_NUMBERS_187:
        /*03f1*/ 	.byte	0x03, 0x09, 0x07
	.type		BITSET_NUMBERS_188,@object
	.size		BITSET_NUMBERS_188,(BITSET_NUMBERS_189 - BITSET_NUMBERS_188)
BITSET_NUMBERS_188:
        /*03f4*/ 	.byte	0x02, 0x01, 0x09, 0x07
	.type		BITSET_NUMBERS_189,@object
	.size		BITSET_NUMBERS_189,(BITSET_NUMBERS_190 - BITSET_NUMBERS_189)
BITSET_NUMBERS_189:
        /*03f8*/ 	.byte	0x02, 0x07, 0x09
	.type		BITSET_NUMBERS_190,@object
	.size		BITSET_NUMBERS_190,(BITSET_NUMBERS_191 - BITSET_NUMBERS_190)
BITSET_NUMBERS_190:
        /*03fb*/ 	.byte	0x01, 0x09, 0x07
	.type		BITSET_NUMBERS_191,@object
	.size		BITSET_NUMBERS_191,(BITSET_NUMBERS_192 - BITSET_NUMBERS_191)
BITSET_NUMBERS_191:
        /*03fe*/ 	.byte	0x09, 0x07
	.type		BITSET_NUMBERS_192,@object
	.size		BITSET_NUMBERS_192,(BITSET_NUMBERS_193 - BITSET_NUMBERS_192)
BITSET_NUMBERS_192:
        /*0400*/ 	.byte	0x06, 0x09, 0x03, 0x05, 0x04, 0x01, 0x02
	.type		BITSET_NUMBERS_193,@object
	.size		BITSET_NUMBERS_193,(BITSET_NUMBERS_194 - BITSET_NUMBERS_193)
BITSET_NUMBERS_193:
        /*0407*/ 	.byte	0x09, 0x03, 0x06, 0x04, 0x02, 0x05
	.type		BITSET_NUMBERS_194,@object
	.size		BITSET_NUMBERS_194,(BITSET_NUMBERS_195 - BITSET_NUMBERS_194)
BITSET_NUMBERS_194:
        /*040d*/ 	.byte	0x01, 0x05, 0x03, 0x04, 0x09, 0x06
	.type		BITSET_NUMBERS_195,@object
	.size		BITSET_NUMBERS_195,(BITSET_NUMBERS_196 - BITSET_NUMBERS_195)
BITSET_NUMBERS_195:
        /*0413*/ 	.byte	0x05, 0x03, 0x09, 0x04, 0x06
	.type		BITSET_NUMBERS_196,@object
	.size		BITSET_NUMBERS_196,(BITSET_NUMBERS_197 - BITSET_NUMBERS_196)
BITSET_NUMBERS_196:
        /*0418*/ 	.byte	0x04, 0x06, 0x09, 0x01, 0x05, 0x02
	.type		BITSET_NUMBERS_197,@object
	.size		BITSET_NUMBERS_197,(BITSET_NUMBERS_198 - BITSET_NUMBERS_197)
BITSET_NUMBERS_197:
        /*041e*/ 	.byte	0x09, 0x04, 0x06, 0x05, 0x02
	.type		BITSET_NUMBERS_198,@object
	.size		BITSET_NUMBERS_198,(BITSET_NUMBERS_199 - BITSET_NUMBERS_198)
BITSET_NUMBERS_198:
        /*0423*/ 	.byte	0x09, 0x01, 0x05, 0x04, 0x06
	.type		BITSET_NUMBERS_199,@object
	.size		BITSET_NUMBERS_199,(BITSET_NUMBERS_200 - BITSET_NUMBERS_199)
BITSET_NUMBERS_199:
        /*0428*/ 	.byte	0x06, 0x09, 0x04, 0x05
	.type		BITSET_NUMBERS_200,@object
	.size		BITSET_NUMBERS_200,(BITSET_NUMBERS_201 - BITSET_NUMBERS_200)
BITSET_NUMBERS_200:
        /*042c*/ 	.byte	0x06, 0x03, 0x05, 0x09, 0x01, 0x02
	.type		BITSET_NUMBERS_201,@object
	.size		BITSET_NUMBERS_201,(BITSET_NUMBERS_202 - BITSET_NUMBERS_201)
BITSET_NUMBERS_201:
        /*0432*/ 	.byte	0x03, 0x05, 0x02, 0x09, 0x06
	.type		BITSET_NUMBERS_202,@object
	.size		BITSET_NUMBERS_202,(BITSET_NUMBERS_203 - BITSET_NUMBERS_202)
BITSET_NUMBERS_202:
        /*0437*/ 	.byte	0x05, 0x03, 0x06, 0x01, 0x09
	.type		BITSET_NUMBERS_203,@object
	.size		BITSET_NUMBERS_203,(BITSET_NUMBERS_204 - BITSET_NUMBERS_203)
BITSET_NUMBERS_203:
        /*043c*/ 	.byte	0x06, 0x05, 0x03, 0x09
	.type		BITSET_NUMBERS_204,@object
	.size		BITSET_NUMBERS_204,(BITSET_NUMBERS_205 - BITSET_NUMBERS_204)
BITSET_NUMBERS_204:
        /*0440*/ 	.byte	0x09, 0x02, 0x01, 0x06, 0x05
	.type		BITSET_NUMBERS_205,@object
	.size		BITSET_NUMBERS_205,(BITSET_NUMBERS_206 - BITSET_NUMBERS_205)
BITSET_NUMBERS_205:
        /*0445*/ 	.byte	0x09, 0x05, 0x02, 0x06
	.type		BITSET_NUMBERS_206,@object
	.size		BITSET_NUMBERS_206,(BITSET_NUMBERS_207 - BITSET_NUMBERS_206)
BITSET_NUMBERS_206:
        /*0449*/ 	.byte	0x06, 0x01, 0x09, 0x05
	.type		BITSET_NUMBERS_207,@object
	.size		BITSET_NUMBERS_207,(BITSET_NUMBERS_208 - BITSET_NUMBERS_207)
BITSET_NUMBERS_207:
        /*044d*/ 	.byte	0x05, 0x06, 0x09
	.type		BITSET_NUMBERS_208,@object
	.size		BITSET_NUMBERS_208,(BITSET_NUMBERS_209 - BITSET_NUMBERS_208)
BITSET_NUMBERS_208:
        /*0450*/ 	.byte	0x04, 0x09, 0x02, 0x01, 0x03, 0x06
	.type		BITSET_NUMBERS_209,@object
	.size		BITSET_NUMBERS_209,(BITSET_NUMBERS_210 - BITSET_NUMBERS_209)
BITSET_NUMBERS_209:
        /*0456*/ 	.byte	0x02, 0x09, 0x04, 0x03, 0x06
	.type		BITSET_NUMBERS_210,@object
	.size		BITSET_NUMBERS_210,(BITSET_NUMBERS_211 - BITSET_NUMBERS_210)
BITSET_NUMBERS_210:
        /*045b*/ 	.byte	0x04, 0x06, 0x03, 0x01, 0x09
	.type		BITSET_NUMBERS_211,@object
	.size		BITSET_NUMBERS_211,(BITSET_NUMBERS_212 - BITSET_NUMBERS_211)
BITSET_NUMBERS_211:
        /*0460*/ 	.byte	0x03, 0x04, 0x06, 0x09
	.type		BITSET_NUMBERS_212,@object
	.size		BITSET_NUMBERS_212,(BITSET_NUMBERS_213 - BITSET_NUMBERS_212)
BITSET_NUMBERS_212:
        /*0464*/ 	.byte	0x04, 0x02, 0x06, 0x01, 0x09
	.type		BITSET_NUMBERS_213,@object
	.size		BITSET_NUMBERS_213,(BITSET_NUMBERS_214 - BITSET_NUMBERS_213)
BITSET_NUMBERS_213:
        /*0469*/ 	.byte	0x02, 0x06, 0x04, 0x09
	.type		BITSET_NUMBERS_214,@object
	.size		BITSET_NUMBERS_214,(BITSET_NUMBERS_215 - BITSET_NUMBERS_214)
BITSET_NUMBERS_214:
        /*046d*/ 	.byte	0x04, 0x06, 0x09, 0x01
	.type		BITSET_NUMBERS_215,@object
	.size		BITSET_NUMBERS_215,(BITSET_NUMBERS_216 - BITSET_NUMBERS_215)
BITSET_NUMBERS_215:
        /*0471*/ 	.byte	0x04, 0x09, 0x06
	.type		BITSET_NUMBERS_216,@object
	.size		BITSET_NUMBERS_216,(BITSET_NUMBERS_217 - BITSET_NUMBERS_216)
BITSET_NUMBERS_216:
        /*0474*/ 	.byte	0x06, 0x01, 0x09, 0x02, 0x03
	.type		BITSET_NUMBERS_217,@object
	.size		BITSET_NUMBERS_217,(BITSET_NUMBERS_218 - BITSET_NUMBERS_217)
BITSET_NUMBERS_217:
        /*0479*/ 	.byte	0x09, 0x06, 0x03, 0x02
	.type		BITSET_NUMBERS_218,@object
	.size		BITSET_NUMBERS_218,(BITSET_NUMBERS_219 - BITSET_NUMBERS_218)
BITSET_NUMBERS_218:
        /*047d*/ 	.byte	0x09, 0x03, 0x06, 0x01
	.type		BITSET_NUMBERS_219,@object
	.size		BITSET_NUMBERS_219,(BITSET_NUMBERS_220 - BITSET_NUMBERS_219)
BITSET_NUMBERS_219:
        /*0481*/ 	.byte	0x09, 0x06, 0x03
	.type		BITSET_NUMBERS_220,@object
	.size		BITSET_NUMBERS_220,(BITSET_NUMBERS_221 - BITSET_NUMBERS_220)
BITSET_NUMBERS_220:
        /*0484*/ 	.byte	0x06, 0x02, 0x09, 0x01
	.type		BITSET_NUMBERS_221,@object
	.size		BITSET_NUMBERS_221,(BITSET_NUMBERS_222 - BITSET_NUMBERS_221)
BITSET_NUMBERS_221:
        /*0488*/ 	.byte	0x02, 0x09, 0x06
	.type		BITSET_NUMBERS_222,@object
	.size		BITSET_NUMBERS_222,(BITSET_NUMBERS_223 - BITSET_NUMBERS_222)
BITSET_NUMBERS_222:
        /*048b*/ 	.byte	0x01, 0x06, 0x09
	.type		BITSET_NUMBERS_223,@object
	.size		BITSET_NUMBERS_223,(BITSET_NUMBERS_224 - BITSET_NUMBERS_223)
BITSET_NUMBERS_223:
        /*048e*/ 	.byte	0x06, 0x09
	.type		BITSET_NUMBERS_224,@object
	.size		BITSET_NUMBERS_224,(BITSET_NUMBERS_225 - BITSET_NUMBERS_224)
BITSET_NUMBERS_224:
        /*0490*/ 	.byte	0x04, 0x05, 0x02, 0x09, 0x01, 0x03
	.type		BITSET_NUMBERS_225,@object
	.size		BITSET_NUMBERS_225,(BITSET_NUMBERS_226 - BITSET_NUMBERS_225)
BITSET_NUMBERS_225:
        /*0496*/ 	.byte	0x04, 0x09, 0x03, 0x05, 0x02
	.type		BITSET_NUMBERS_226,@object
	.size		BITSET_NUMBERS_226,(BITSET_NUMBERS_227 - BITSET_NUMBERS_226)
BITSET_NUMBERS_226:
        /*049b*/ 	.byte	0x09, 0x03, 0x01, 0x04, 0x05
	.type		BITSET_NUMBERS_227,@object
	.size		BITSET_NUMBERS_227,(BITSET_NUMBERS_228 - BITSET_NUMBERS_227)
BITSET_NUMBERS_227:
        /*04a0*/ 	.byte	0x04, 0x05, 0x09, 0x03
	.type		BITSET_NUMBERS_228,@object
	.size		BITSET_NUMBERS_228,(BITSET_NUMBERS_229 - BITSET_NUMBERS_228)
BITSET_NUMBERS_228:
        /*04a4*/ 	.byte	0x02, 0x01, 0x04, 0x05, 0x09
	.type		BITSET_NUMBERS_229,@object
	.size		BITSET_NUMBERS_229,(BITSET_NUMBERS_230 - BITSET_NUMBERS_229)
BITSET_NUMBERS_229:
        /*04a9*/ 	.byte	0x05, 0x09, 0x02, 0x04
	.type		BITSET_NUMBERS_230,@object
	.size		BITSET_NUMBERS_230,(BITSET_NUMBERS_231 - BITSET_NUMBERS_230)
BITSET_NUMBERS_230:
        /*04ad*/ 	.byte	0x01, 0x09, 0x05, 0x04
	.type		BITSET_NUMBERS_231,@object
	.size		BITSET_NUMBERS_231,(BITSET_NUMBERS_232 - BITSET_NUMBERS_231)
BITSET_NUMBERS_231:
        /*04b1*/ 	.byte	0x05, 0x09, 0x04
	.type		BITSET_NUMBERS_232,@object
	.size		BITSET_NUMBERS_232,(BITSET_NUMBERS_233 - BITSET_NUMBERS_232)
BITSET_NUMBERS_232:
        /*04b4*/ 	.byte	0x02, 0x09, 0x01, 0x05, 0x03
	.type		BITSET_NUMBERS_233,@object
	.size		BITSET_NUMBERS_233,(BITSET_NUMBERS_234 - BITSET_NUMBERS_233)
BITSET_NUMBERS_233:
        /*04b9*/ 	.byte	0x05, 0x02, 0x09, 0x03
	.type		BITSET_NUMBERS_234,@object
	.size		BITSET_NUMBERS_234,(BITSET_NUMBERS_235 - BITSET_NUMBERS_234)
BITSET_NUMBERS_234:
        /*04bd*/ 	.byte	0x01, 0x03, 0x09, 0x05
	.type		BITSET_NUMBERS_235,@object
	.size		BITSET_NUMBERS_235,(BITSET_NUMBERS_236 - BITSET_NUMBERS_235)
BITSET_NUMBERS_235:
        /*04c1*/ 	.byte	0x09, 0x05, 0x03
	.type		BITSET_NUMBERS_236,@object
	.size		BITSET_NUMBERS_236,(BITSET_NUMBERS_237 - BITSET_NUMBERS_236)
BITSET_NUMBERS_236:
        /*04c4*/ 	.byte	0x09, 0x02, 0x05, 0x01
	.type		BITSET_NUMBERS_237,@object
	.size		BITSET_NUMBERS_237,(BITSET_NUMBERS_238 - BITSET_NUMBERS_237)
BITSET_NUMBERS_237:
        /*04c8*/ 	.byte	0x09, 0x02, 0x05
	.type		BITSET_NUMBERS_238,@object
	.size		BITSET_NUMBERS_238,(BITSET_NUMBERS_239 - BITSET_NUMBERS_238)
BITSET_NUMBERS_238:
        /*04cb*/ 	.byte	0x09, 0x05, 0x01
	.type		BITSET_NUMBERS_239,@object
	.size		BITSET_NUMBERS_239,(BITSET_NUMBERS_240 - BITSET_NUMBERS_239)
BITSET_NUMBERS_239:
        /*04ce*/ 	.byte	0x05, 0x09
	.type		BITSET_NUMBERS_240,@object
	.size		BITSET_NUMBERS_240,(BITSET_NUMBERS_241 - BITSET_NUMBERS_240)
BITSET_NUMBERS_240:
        /*04d0*/ 	.byte	0x03, 0x09, 0x04, 0x01, 0x02
	.type		BITSET_NUMBERS_241,@object
	.size		BITSET_NUMBERS_241,(BITSET_NUMBERS_242 - BITSET_NUMBERS_241)
BITSET_NUMBERS_241:
        /*04d5*/ 	.byte	0x02, 0x09, 0x03, 0x04
	.type		BITSET_NUMBERS_242,@object
	.size		BITSET_NUMBERS_242,(BITSET_NUMBERS_243 - BITSET_NUMBERS_242)
BITSET_NUMBERS_242:
        /*04d9*/ 	.byte	0x03, 0x04, 0x01, 0x09
	.type		BITSET_NUMBERS_243,@object
	.size		BITSET_NUMBERS_243,(BITSET_NUMBERS_244 - BITSET_NUMBERS_243)
BITSET_NUMBERS_243:
        /*04dd*/ 	.byte	0x03, 0x09, 0x04
	.type		BITSET_NUMBERS_244,@object
	.size		BITSET_NUMBERS_244,(BITSET_NUMBERS_245 - BITSET_NUMBERS_244)
BITSET_NUMBERS_244:
        /*04e0*/ 	.byte	0x04, 0x02, 0x01, 0x09
	.type		BITSET_NUMBERS_245,@object
	.size		BITSET_NUMBERS_245,(BITSET_NUMBERS_246 - BITSET_NUMBERS_245)
BITSET_NUMBERS_245:
        /*04e4*/ 	.byte	0x09, 0x04, 0x02
	.type		BITSET_NUMBERS_246,@object
	.size		BITSET_NUMBERS_246,(BITSET_NUMBERS_247 - BITSET_NUMBERS_246)
BITSET_NUMBERS_246:
        /*04e7*/ 	.byte	0x01, 0x09, 0x04
	.type		BITSET_NUMBERS_247,@object
	.size		BITSET_NUMBERS_247,(BITSET_NUMBERS_248 - BITSET_NUMBERS_247)
BITSET_NUMBERS_247:
        /*04ea*/ 	.byte	0x09, 0x04
	.type		BITSET_NUMBERS_248,@object
	.size		BITSET_NUMBERS_248,(BITSET_NUMBERS_249 - BITSET_NUMBERS_248)
BITSET_NUMBERS_248:
        /*04ec*/ 	.byte	0x03, 0x01, 0x02, 0x09
	.type		BITSET_NUMBERS_249,@object
	.size		BITSET_NUMBERS_249,(BITSET_NUMBERS_250 - BITSET_NUMBERS_249)
BITSET_NUMBERS_249:
        /*04f0*/ 	.byte	0x02, 0x09, 0x03
	.type		BITSET_NUMBERS_250,@object
	.size		BITSET_NUMBERS_250,(BITSET_NUMBERS_251 - BITSET_NUMBERS_250)
BITSET_NUMBERS_250:
        /*04f3*/ 	.byte	0x01, 0x09, 0x03
	.type		BITSET_NUMBERS_251,@object
	.size		BITSET_NUMBERS_251,(BITSET_NUMBERS_252 - BITSET_NUMBERS_251)
BITSET_NUMBERS_251:
        /*04f6*/ 	.byte	0x09, 0x03
	.type		BITSET_NUMBERS_252,@object
	.size		BITSET_NUMBERS_252,(BITSET_NUMBERS_253 - BITSET_NUMBERS_252)
BITSET_NUMBERS_252:
        /*04f8*/ 	.byte	0x02, 0x09, 0x01
	.type		BITSET_NUMBERS_253,@object
	.size		BITSET_NUMBERS_253,(BITSET_NUMBERS_254 - BITSET_NUMBERS_253)
BITSET_NUMBERS_253:
        /*04fb*/ 	.byte	0x02, 0x09
	.type		BITSET_NUMBERS_254,@object
	.size		BITSET_NUMBERS_254,(BITSET_NUMBERS_255 - BITSET_NUMBERS_254)
BITSET_NUMBERS_254:
        /*04fd*/ 	.byte	0x09, 0x01
	.type		BITSET_NUMBERS_255,@object
	.size		BITSET_NUMBERS_255,(BITSET_NUMBERS_256 - BITSET_NUMBERS_255)
BITSET_NUMBERS_255:
        /*04ff*/ 	.byte	0x09
	.type		BITSET_NUMBERS_256,@object
	.size		BITSET_NUMBERS_256,(BITSET_NUMBERS_257 - BITSET_NUMBERS_256)
BITSET_NUMBERS_256:
        /*0500*/ 	.byte	0x01, 0x03, 0x06, 0x02, 0x05, 0x04, 0x08, 0x07
	.type		BITSET_NUMBERS_257,@object
	.size		BITSET_NUMBERS_257,(BITSET_NUMBERS_258 - BITSET_NUMBERS_257)
BITSET_NUMBERS_257:
        /*0508*/ 	.byte	0x05, 0x04, 0x08, 0x03, 0x06, 0x02, 0x07
	.type		BITSET_NUMBERS_258,@object
	.size		BITSET_NUMBERS_258,(BITSET_NUMBERS_259 - BITSET_NUMBERS_258)
BITSET_NUMBERS_258:
        /*050f*/ 	.byte	0x03, 0x04, 0x01, 0x05, 0x07, 0x06, 0x08
	.type		BITSET_NUMBERS_259,@object
	.size		BITSET_NUMBERS_259,(BITSET_NUMBERS_260 - BITSET_NUMBERS_259)
BITSET_NUMBERS_259:
        /*0516*/ 	.byte	0x04, 0x06, 0x08, 0x07, 0x05, 0x03
	.type		BITSET_NUMBERS_260,@object
	.size		BITSET_NUMBERS_260,(BITSET_NUMBERS_261 - BITSET_NUMBERS_260)
BITSET_NUMBERS_260:
        /*051c*/ 	.byte	0x07, 0x08, 0x02, 0x04, 0x01, 0x06, 0x05
	.type		BITSET_NUMBERS_261,@object
	.size		BITSET_NUMBERS_261,(BITSET_NUMBERS_262 - BITSET_NUMBERS_261)
BITSET_NUMBERS_261:
        /*0523*/ 	.byte	0x02, 0x07, 0x08, 0x05, 0x06, 0x04
	.type		BITSET_NUMBERS_262,@object
	.size		BITSET_NUMBERS_262,(BITSET_NUMBERS_263 - BITSET_NUMBERS_262)
BITSET_NUMBERS_262:
        /*0529*/ 	.byte	0x08, 0x05, 0x04, 0x06, 0x07, 0x01
	.type		BITSET_NUMBERS_263,@object
	.size		BITSET_NUMBERS_263,(BITSET_NUMBERS_264 - BITSET_NUMBERS_263)
BITSET_NUMBERS_263:
        /*052f*/ 	.byte	0x06, 0x05, 0x07, 0x04, 0x08
	.type		BITSET_NUMBERS_264,@object
	.size		BITSET_NUMBERS_264,(BITSET_NUMBERS_265 - BITSET_NUMBERS_264)
BITSET_NUMBERS_264:
        /*0534*/ 	.byte	0x07, 0x03, 0x05, 0x08, 0x06, 0x01, 0x02
	.type		BITSET_NUMBERS_265,@object
	.size		BITSET_NUMBERS_265,(BITSET_NUMBERS_266 - BITSET_NUMBERS_265)
BITSET_NUMBERS_265:
        /*053b*/ 	.byte	0x06, 0x07, 0x03, 0x08, 0x02, 0x05
	.type		BITSET_NUMBERS_266,@object
	.size		BITSET_NUMBERS_266,(BITSET_NUMBERS_267 - BITSET_NUMBERS_266)
BITSET_NUMBERS_266:
        /*0541*/ 	.byte	0x06, 0x01, 0x05, 0x03, 0x07, 0x08
	.type		BITSET_NUMBERS_267,@object
	.size		BITSET_NUMBERS_267,(BITSET_NUMBERS_268 - BITSET_NUMBERS_267)
BITSET_NUMBERS_267:
        /*0547*/ 	.byte	0x08, 0x07, 0x06, 0x03, 0x05
	.type		BITSET_NUMBERS_268,@object
	.size		BITSET_NUMBERS_268,(BITSET_NUMBERS_269 - BITSET_NUMBERS_268)
BITSET_NUMBERS_268:
        /*054c*/ 	.byte	0x05, 0x02, 0x08, 0x01, 0x06, 0x07
	.type		BITSET_NUMBERS_269,@object
	.size		BITSET_NUMBERS_269,(BITSET_NUMBERS_270 - BITSET_NUMBERS_269)
BITSET_NUMBERS_269:
        /*0552*/ 	.byte	0x05, 0x08, 0x07, 0x06, 0x02
	.type		BITSET_NUMBERS_270,@object
	.size		BITSET_NUMBERS_270,(BITSET_NUMBERS_271 - BITSET_NUMBERS_270)
BITSET_NUMBERS_270:
        /*0557*/ 	.byte	0x01, 0x07, 0x08, 0x06, 0x05
	.type		BITSET_NUMBERS_271,@object
	.size		BITSET_NUMBERS_271,(BITSET_NUMBERS_272 - BITSET_NUMBERS_271)
BITSET_NUMBERS_271:
        /*055c*/ 	.byte	0x07, 0x06, 0x05, 0x08
	.type		BITSET_NUMBERS_272,@object
	.size		BITSET_NUMBERS_272,(BITSET_NUMBERS_273 - BITSET_NUMBERS_272)
BITSET_NUMBERS_272:
        /*0560*/ 	.byte	0x07, 0x01, 0x03, 0x04, 0x06, 0x02, 0x08
	.type		BITSET_NUMBERS_273,@object
	.size		BITSET_NUMBERS_273,(BITSET_NUMBERS_274 - BITSET_NUMBERS_273)
BITSET_NUMBERS_273:
        /*0567*/ 	.byte	0x07, 0x03, 0x06, 0x08, 0x04, 0x02
	.type		BITSET_NUMBERS_274,@object
	.size		BITSET_NUMBERS_274,(BITSET_NUMBERS_275 - BITSET_NUMBERS_274)
BITSET_NUMBERS_274:
        /*056d*/ 	.byte	0x03, 0x06, 0x01, 0x07, 0x08, 0x04
	.type		BITSET_NUMBERS_275,@object
	.size		BITSET_NUMBERS_275,(BITSET_NUMBERS_276 - BITSET_NUMBERS_275)
BITSET_NUMBERS_275:
        /*0573*/ 	.byte	0x03, 0x08, 0x04, 0x07, 0x06
	.type		BITSET_NUMBERS_276,@object
	.size		BITSET_NUMBERS_276,(BITSET_NUMBERS_277 - BITSET_NUMBERS_276)
BITSET_NUMBERS_276:
        /*0578*/ 	.byte	0x07, 0x08, 0x06, 0x02, 0x01, 0x04
	.type		BITSET_NUMBERS_277,@object
	.size		BITSET_NUMBERS_277,(BITSET_NUMBERS_278 - BITSET_NUMBERS_277)
BITSET_NUMBERS_277:
        /*057e*/ 	.byte	0x06, 0x08, 0x04, 0x02, 0x07
	.type		BITSET_NUMBERS_278,@object
	.size		BITSET_NUMBERS_278,(BITSET_NUMBERS_279 - BITSET_NUMBERS_278)
BITSET_NUMBERS_278:
        /*0583*/ 	.byte	0x06, 0x08, 0x01, 0x04, 0x07
	.type		BITSET_NUMBERS_279,@object
	.size		BITSET_NUMBERS_279,(BITSET_NUMBERS_280 - BITSET_NUMBERS_279)
BITSET_NUMBERS_279:
        /*0588*/ 	.byte	0x07, 0x06, 0x04, 0x08
	.type		BITSET_NUMBERS_280,@object
	.size		BITSET_NUMBERS_280,(BITSET_NUMBERS_281 - BITSET_NUMBERS_280)
BITSET_NUMBERS_280:
        /*058c*/ 	.byte	0x01, 0x02, 0x07, 0x06, 0x03, 0x08
	.type		BITSET_NUMBERS_281,@object
	.size		BITSET_NUMBERS_281,(BITSET_NUMBERS_282 - BITSET_NUMBERS_281)
BITSET_NUMBERS_281:
        /*0592*/ 	.byte	0x07, 0x03, 0x06, 0x08, 0x02
	.type		BITSET_NUMBERS_282,@object
	.size		BITSET_NUMBERS_282,(BITSET_NUMBERS_283 - BITSET_NUMBERS_282)
BITSET_NUMBERS_282:
        /*0597*/ 	.byte	0x06, 0x01, 0x08, 0x07, 0x03
	.type		BITSET_NUMBERS_283,@object
	.size		BITSET_NUMBERS_283,(BITSET_NUMBERS_284 - BITSET_NUMBERS_283)
BITSET_NUMBERS_283:
        /*059c*/ 	.byte	0x08, 0x06, 0x07, 0x03
	.type		BITSET_NUMBERS_284,@object
	.size		BITSET_NUMBERS_284,(BITSET_NUMBERS_285 - BITSET_NUMBERS_284)
BITSET_NUMBERS_284:
        /*05a0*/ 	.byte	0x07, 0x02, 0x01, 0x06, 0x08
	.type		BITSET_NUMBERS_285,@object
	.size		BITSET_NUMBERS_285,(BITSET_NUMBERS_286 - BITSET_NUMBERS_285)
BITSET_NUMBERS_285:
        /*05a5*/ 	.byte	0x02, 0x08, 0x06, 0x07
	.type		BITSET_NUMBERS_286,@object
	.size		BITSET_NUMBERS_286,(BITSET_NUMBERS_287 - BITSET_NUMBERS_286)
BITSET_NUMBERS_286:
        /*05a9*/ 	.byte	0x08, 0x01, 0x07, 0x06
	.type		BITSET_NUMBERS_287,@object
	.size		BITSET_NUMBERS_287,(BITSET_NUMBERS_288 - BITSET_NUMBERS_287)
BITSET_NUMBERS_287:
        /*05ad*/ 	.byte	0x06, 0x07, 0x08
	.type		BITSET_NUMBERS_288,@object
	.size		BITSET_NUMBERS_288,(BITSET_NUMBERS_289 - BITSET_NUMBERS_288)
BITSET_NUMBERS_288:
        /*05b0*/ 	.byte	0x08, 0x07, 0x02, 0x04, 0x03, 0x01, 0x05
	.type		BITSET_NUMBERS_289,@object
	.size		BITSET_NUMBERS_289,(BITSET_NUMBERS_290 - BITSET_NUMBERS_289)
BITSET_NUMBERS_289:
        /*05b7*/ 	.byte	0x04, 0x05, 0x07, 0x02, 0x03, 0x08
	.type		BITSET_NUMBERS_290,@object
	.size		BITSET_NUMBERS_290,(BITSET_NUMBERS_291 - BITSET_NUMBERS_290)
BITSET_NUMBERS_290:
        /*05bd*/ 	.byte	0x03, 0x08, 0x05, 0x01, 0x07, 0x04
	.type		BITSET_NUMBERS_291,@object
	.size		BITSET_NUMBERS_291,(BITSET_NUMBERS_292 - BITSET_NUMBERS_291)
BITSET_NUMBERS_291:
        /*05c3*/ 	.byte	0x04, 0x03, 0x08, 0x05, 0x07
	.type		BITSET_NUMBERS_292,@object
	.size		BITSET_NUMBERS_292,(BITSET_NUMBERS_293 - BITSET_NUMBERS_292)
BITSET_NUMBERS_292:
        /*05c8*/ 	.byte	0x07, 0x02, 0x01, 0x08, 0x04, 0x05
	.type		BITSET_NUMBERS_293,@object
	.size		BITSET_NUMBERS_293,(BITSET_NUMBERS_294 - BITSET_NUMBERS_293)
BITSET_NUMBERS_293:
        /*05ce*/ 	.byte	0x04, 0x07, 0x05, 0x08, 0x02
	.type		BITSET_NUMBERS_294,@object
	.size		BITSET_NUMBERS_294,(BITSET_NUMBERS_295 - BITSET_NUMBERS_294)
BITSET_NUMBERS_294:
        /*05d3*/ 	.byte	0x05, 0x01, 0x07, 0x04, 0x08
	.type		BITSET_NUMBERS_295,@object
	.size		BITSET_NUMBERS_295,(BITSET_NUMBERS_296 - BITSET_NUMBERS_295)
BITSET_NUMBERS_295:
        /*05d8*/ 	.byte	0x05, 0x07, 0x04, 0x08
	.type		BITSET_NUMBERS_296,@object
	.size		BITSET_NUMBERS_296,(BITSET_NUMBERS_297 - BITSET_NUMBERS_296)
BITSET_NUMBERS_296:
        /*05dc*/ 	.byte	0x07, 0x03, 0x05, 0x01, 0x02, 0x08
	.type		BITSET_NUMBERS_297,@object
	.size		BITSET_NUMBERS_297,(BITSET_NUMBERS_298 - BITSET_NUMBERS_297)
BITSET_NUMBERS_297:
        /*05e2*/ 	.byte	0x07, 0x08, 0x02, 0x03, 0x05
	.type		BITSET_NUMBERS_298,@object
	.size		BITSET_NUMBERS_298,(BITSET_NUMBERS_299 - BITSET_NUMBERS_298)
BITSET_NUMBERS_298:
        /*05e7*/ 	.byte	0x07, 0x01, 0x03, 0x08, 0x05
	.type		BITSET_NUMBERS_299,@object
	.size		BITSET_NUMBERS_299,(BITSET_NUMBERS_300 - BITSET_NUMBERS_299)
BITSET_NUMBERS_299:
        /*05ec*/ 	.byte	0x03, 0x07, 0x08, 0x05
	.type		BITSET_NUMBERS_300,@object
	.size		BITSET_NUMBERS_300,(BITSET_NUMBERS_301 - BITSET_NUMBERS_300)
BITSET_NUMBERS_300:
        /*05f0*/ 	.byte	0x02, 0x01, 0x08, 0x07, 0x05
	.type		BITSET_NUMBERS_301,@object
	.size		BITSET_NUMBERS_301,(BITSET_NUMBERS_302 - BITSET_NUMBERS_301)
BITSET_NUMBERS_301:
        /*05f5*/ 	.byte	0x02, 0x08, 0x05, 0x07
	.type		BITSET_NUMBERS_302,@object
	.size		BITSET_NUMBERS_302,(BITSET_NUMBERS_303 - BITSET_NUMBERS_302)
BITSET_NUMBERS_302:
        /*05f9*/ 	.byte	0x01, 0x05, 0x07, 0x08
	.type		BITSET_NUMBERS_303,@object
	.size		BITSET_NUMBERS_303,(BITSET_NUMBERS_304 - BITSET_NUMBERS_303)
BITSET_NUMBERS_303:
        /*05fd*/ 	.byte	0x05, 0x08, 0x07
	.type		BITSET_NUMBERS_304,@object
	.size		BITSET_NUMBERS_304,(BITSET_NUMBERS_305 - BITSET_NUMBERS_304)
BITSET_NUMBERS_304:
        /*0600*/ 	.byte	0x07, 0x08, 0x02, 0x04, 0x03, 0x01
	.type		BITSET_NUMBERS_305,@object
	.size		BITSET_NUMBERS_305,(BITSET_NUMBERS_306 - BITSET_NUMBERS_305)
BITSET_NUMBERS_305:
        /*0606*/ 	.byte	0x07, 0x02, 0x03, 0x08, 0x04
	.type		BITSET_NUMBERS_306,@object
	.size		BITSET_NUMBERS_306,(BITSET_NUMBERS_307 - BITSET_NUMBERS_306)
BITSET_NUMBERS_306:
        /*060b*/ 	.byte	0x08, 0x07, 0x04, 0x01, 0x03
	.type		BITSET_NUMBERS_307,@object
	.size		BITSET_NUMBERS_307,(BITSET_NUMBERS_308 - BITSET_NUMBERS_307)
BITSET_NUMBERS_307:
        /*0610*/ 	.byte	0x07, 0x08, 0x04, 0x03
	.type		BITSET_NUMBERS_308,@object
	.size		BITSET_NUMBERS_308,(BITSET_NUMBERS_309 - BITSET_NUMBERS_308)
BITSET_NUMBERS_308:
        /*0614*/ 	.byte	0x07, 0x04, 0x08, 0x02, 0x01
	.type		BITSET_NUMBERS_309,@object
	.size		BITSET_NUMBERS_309,(BITSET_NUMBERS_310 - BITSET_NUMBERS_309)
BITSET_NUMBERS_309:
        /*0619*/ 	.byte	0x04, 0x07, 0x02, 0x08
	.type		BITSET_NUMBERS_310,@object
	.size		BITSET_NUMBERS_310,(BITSET_NUMBERS_311 - BITSET_NUMBERS_310)
BITSET_NUMBERS_310:
        /*061d*/ 	.byte	0x04, 0x07, 0x01, 0x08
	.type		BITSET_NUMBERS_311,@object
	.size		BITSET_NUMBERS_311,(BITSET_NUMBERS_312 - BITSET_NUMBERS_311)
BITSET_NUMBERS_311:
        /*0621*/ 	.byte	0x08, 0x04, 0x07
	.type		BITSET_NUMBERS_312,@object
	.size		BITSET_NUMBERS_312,(BITSET_NUMBERS_313 - BITSET_NUMBERS_312)
BITSET_NUMBERS_312:
        /*0624*/ 	.byte	0x07, 0x01, 0x02, 0x03, 0x08
	.type		BITSET_NUMBERS_313,@object
	.size		BITSET_NUMBERS_313,(BITSET_NUMBERS_314 - BITSET_NUMBERS_313)
BITSET_NUMBERS_313:
        /*0629*/ 	.byte	0x02, 0x03, 0x07, 0x08
	.type		BITSET_NUMBERS_314,@object
	.size		BITSET_NUMBERS_314,(BITSET_NUMBERS_315 - BITSET_NUMBERS_314)
BITSET_NUMBERS_314:
        /*062d*/ 	.byte	0x01, 0x07, 0x08, 0x03
	.type		BITSET_NUMBERS_315,@object
	.size		BITSET_NUMBERS_315,(BITSET_NUMBERS_316 - BITSET_NUMBERS_315)
BITSET_NUMBERS_315:
        /*0631*/ 	.byte	0x08, 0x03, 0x07
	.type		BITSET_NUMBERS_316,@object
	.size		BITSET_NUMBERS_316,(BITSET_NUMBERS_317 - BITSET_NUMBERS_316)
BITSET_NUMBERS_316:
        /*0634*/ 	.byte	0x01, 0x02, 0x08, 0x07
	.type		BITSET_NUMBERS_317,@object
	.size		BITSET_NUMBERS_317,(BITSET_NUMBERS_318 - BITSET_NUMBERS_317)
BITSET_NUMBERS_317:
        /*0638*/ 	.byte	0x02, 0x07, 0x08
	.type		BITSET_NUMBERS_318,@object
	.size		BITSET_NUMBERS_318,(BITSET_NUMBERS_319 - BITSET_NUMBERS_318)
BITSET_NUMBERS_318:
        /*063b*/ 	.byte	0x07, 0x01, 0x08
	.type		BITSET_NUMBERS_319,@object
	.size		BITSET_NUMBERS_319,(BITSET_NUMBERS_320 - BITSET_NUMBERS_319)
BITSET_NUMBERS_319:
        /*063e*/ 	.byte	0x08, 0x07
	.type		BITSET_NUMBERS_320,@object
	.size		BITSET_NUMBERS_320,(BITSET_NUMBERS_321 - BITSET_NUMBERS_320)
BITSET_NUMBERS_320:
        /*0640*/ 	.byte	0x03, 0x02, 0x05, 0x08, 0x01, 0x06, 0x04
	.type		BITSET_NUMBERS_321,@object
	.size		BITSET_NUMBERS_321,(BITSET_NUMBERS_322 - BITSET_NUMBERS_321)
BITSET_NUMBERS_321:
        /*0647*/ 	.byte	0x08, 0x03, 0x02, 0x06, 0x04, 0x05
	.type		BITSET_NUMBERS_322,@object
	.size		BITSET_NUMBERS_322,(BITSET_NUMBERS_323 - BITSET_NUMBERS_322)
BITSET_NUMBERS_322:
        /*064d*/ 	.byte	0x06, 0x04, 0x03, 0x08, 0x01, 0x05
	.type		BITSET_NUMBERS_323,@object
	.size		BITSET_NUMBERS_323,(BITSET_NUMBERS_324 - BITSET_NUMBERS_323)
BITSET_NUMBERS_323:
        /*0653*/ 	.byte	0x03, 0x06, 0x08, 0x04, 0x05
	.type		BITSET_NUMBERS_324,@object
	.size		BITSET_NUMBERS_324,(BITSET_NUMBERS_325 - BITSET_NUMBERS_324)
BITSET_NUMBERS_324:
        /*0658*/ 	.byte	0x06, 0x05, 0x04, 0x02, 0x08, 0x01
	.type		BITSET_NUMBERS_325,@object
	.size		BITSET_NUMBERS_325,(BITSET_NUMBERS_326 - BITSET_NUMBERS_325)
BITSET_NUMBERS_325:
        /*065e*/ 	.byte	0x06, 0x05, 0x02, 0x04, 0x08
	.type		BITSET_NUMBERS_326,@object
	.size		BITSET_NUMBERS_326,(BITSET_NUMBERS_327 - BITSET_NUMBERS_326)
BITSET_NUMBERS_326:
        /*0663*/ 	.byte	0x06, 0x01, 0x08, 0x04, 0x05
	.type		BITSET_NUMBERS_327,@object
	.size		BITSET_NUMBERS_327,(BITSET_NUMBERS_328 - BITSET_NUMBERS_327)
BITSET_NUMBERS_327:
        /*0668*/ 	.byte	0x05, 0x08, 0x04, 0x06
	.type		BITSET_NUMBERS_328,@object
	.size		BITSET_NUMBERS_328,(BITSET_NUMBERS_329 - BITSET_NUMBERS_328)
BITSET_NUMBERS_328:
        /*066c*/ 	.byte	0x08, 0x01, 0x05, 0x02, 0x03, 0x06
	.type		BITSET_NUMBERS_329,@object
	.size		BITSET_NUMBERS_329,(BITSET_NUMBERS_330 - BITSET_NUMBERS_329)
BITSET_NUMBERS_329:
        /*0672*/ 	.byte	0x03, 0x06, 0x05, 0x02, 0x08
	.type		BITSET_NUMBERS_330,@object
	.size		BITSET_NUMBERS_330,(BITSET_NUMBERS_331 - BITSET_NUMBERS_330)
BITSET_NUMBERS_330:
        /*0677*/ 	.byte	0x06, 0x05, 0x08, 0x01, 0x03
	.type		BITSET_NUMBERS_331,@object
	.size		BITSET_NUMBERS_331,(BITSET_NUMBERS_332 - BITSET_NUMBERS_331)
BITSET_NUMBERS_331:
        /*067c*/ 	.byte	0x08, 0x05, 0x03, 0x06
	.type		BITSET_NUMBERS_332,@object
	.size		BITSET_NUMBERS_332,(BITSET_NUMBERS_333 - BITSET_NUMBERS_332)
BITSET_NUMBERS_332:
        /*0680*/ 	.byte	0x05, 0x01, 0x06, 0x02, 0x08
	.type		BITSET_NUMBERS_333,@object
	.size		BITSET_NUMBERS_333,(BITSET_NUMBERS_334 - BITSET_NUMBERS_333)
BITSET_NUMBERS_333:
        /*0685*/ 	.byte	0x06, 0x05, 0x08, 0x02
	.type		BITSET_NUMBERS_334,@object
	.size		BITSET_NUMBERS_334,(BITSET_NUMBERS_335 - BITSET_NUMBERS_334)
BITSET_NUMBERS_334:
        /*0689*/ 	.byte	0x06, 0x05, 0x08, 0x01
	.type		BITSET_NUMBERS_335,@object
	.size		BITSET_NUMBERS_335,(BITSET_NUMBERS_336 - BITSET_NUMBERS_335)
BITSET_NUMBERS_335:
        /*068d*/ 	.byte	0x08, 0x05, 0x06
	.type		BITSET_NUMBERS_336,@object
	.size		BITSET_NUMBERS_336,(BITSET_NUMBERS_337 - BITSET_NUMBERS_336)
BITSET_NUMBERS_336:
        /*0690*/ 	.byte	0x01, 0x06, 0x03, 0x08, 0x04, 0x02
	.type		BITSET_NUMBERS_337,@object
	.size		BITSET_NUMBERS_337,(BITSET_NUMBERS_338 - BITSET_NUMBERS_337)
BITSET_NUMBERS_337:
        /*0696*/ 	.byte	0x04, 0x03, 0x02, 0x08, 0x06
	.type		BITSET_NUMBERS_338,@object
	.size		BITSET_NUMBERS_338,(BITSET_NUMBERS_339 - BITSET_NUMBERS_338)
BITSET_NUMBERS_338:
        /*069b*/ 	.byte	0x08, 0x04, 0x03, 0x06, 0x01
	.type		BITSET_NUMBERS_339,@object
	.size		BITSET_NUMBERS_339,(BITSET_NUMBERS_340 - BITSET_NUMBERS_339)
BITSET_NUMBERS_339:
        /*06a0*/ 	.byte	0x04, 0x08, 0x03, 0x06
	.type		BITSET_NUMBERS_340,@object
	.size		BITSET_NUMBERS_340,(BITSET_NUMBERS_341 - BITSET_NUMBERS_340)
BITSET_NUMBERS_340:
        /*06a4*/ 	.byte	0x06, 0x01, 0x04, 0x02, 0x08
	.type		BITSET_NUMBERS_341,@object
	.size		BITSET_NUMBERS_341,(BITSET_NUMBERS_342 - BITSET_NUMBERS_341)
BITSET_NUMBERS_341:
        /*06a9*/ 	.byte	0x06, 0x08, 0x02, 0x04
	.type		BITSET_NUMBERS_342,@object
	.size		BITSET_NUMBERS_342,(BITSET_NUMBERS_343 - BITSET_NUMBERS_342)
BITSET_NUMBERS_342:
        /*06ad*/ 	.byte	0x04, 0x06, 0x08, 0x01
	.type		BITSET_NUMBERS_343,@object
	.size		BITSET_NUMBERS_343,(BITSET_NUMBERS_344 - BITSET_NUMBERS_343)
BITSET_NUMBERS_343:
        /*06b1*/ 	.byte	0x04, 0x08, 0x06
	.type		BITSET_NUMBERS_344,@object
	.size		BITSET_NUMBERS_344,(BITSET_NUMBERS_345 - BITSET_NUMBERS_344)
BITSET_NUMBERS_344:
        /*06b4*/ 	.byte	0x08, 0x06, 0x03, 0x01, 0x02
	.type		BITSET_NUMBERS_345,@object
	.size		BITSET_NUMBERS_345,(BITSET_NUMBERS_346 - BITSET_NUMBERS_345)
BITSET_NUMBERS_345:
        /*06b9*/ 	.byte	0x03, 0x08, 0x02, 0x06
	.type		BITSET_NUMBERS_346,@object
	.size		BITSET_NUMBERS_346,(BITSET_NUMBERS_347 - BITSET_NUMBERS_346)
BITSET_NUMBERS_346:
        /*06bd*/ 	.byte	0x08, 0x03, 0x06, 0x01
	.type		BITSET_NUMBERS_347,@object
	.size		BITSET_NUMBERS_347,(BITSET_NUMBERS_348 - BITSET_NUMBERS_347)
BITSET_NUMBERS_347:
        /*06c1*/ 	.byte	0x08, 0x03, 0x06
	.type		BITSET_NUMBERS_348,@object
	.size		BITSET_NUMBERS_348,(BITSET_NUMBERS_349 - BITSET_NUMBERS_348)
BITSET_NUMBERS_348:
        /*06c4*/ 	.byte	0x08, 0x06, 0x02, 0x01
	.type		BITSET_NUMBERS_349,@object
	.size		BITSET_NUMBERS_349,(BITSET_NUMBERS_350 - BITSET_NUMBERS_349)
BITSET_NUMBERS_349:
        /*06c8*/ 	.byte	0x08, 0x06, 0x02
	.type		BITSET_NUMBERS_350,@object
	.size		BITSET_NUMBERS_350,(BITSET_NUMBERS_351 - BITSET_NUMBERS_350)
BITSET_NUMBERS_350:
        /*06cb*/ 	.byte	0x01, 0x08, 0x06
	.type		BITSET_NUMBERS_351,@object
	.size		BITSET_NUMBERS_351,(BITSET_NUMBERS_352 - BITSET_NUMBERS_351)
BITSET_NUMBERS_351:
        /*06ce*/ 	.byte	0x06, 0x08
	.type		BITSET_NUMBERS_352,@object
	.size		BITSET_NUMBERS_352,(BITSET_NUMBERS_353 - BITSET_NUMBERS_352)
BITSET_NUMBERS_352:
        /*06d0*/ 	.byte	0x01, 0x03, 0x04, 0x02, 0x08, 0x05
	.type		BITSET_NUMBERS_353,@object
	.size		BITSET_NUMBERS_353,(BITSET_NUMBERS_354 - BITSET_NUMBERS_353)
BITSET_NUMBERS_353:
        /*06d6*/ 	.byte	0x04, 0x03, 0x08, 0x02, 0x05
	.type		BITSET_NUMBERS_354,@object
	.size		BITSET_NUMBERS_354,(BITSET_NUMBERS_355 - BITSET_NUMBERS_354)
BITSET_NUMBERS_354:
        /*06db*/ 	.byte	0x04, 0x05, 0x01, 0x03, 0x08
	.type		BITSET_NUMBERS_355,@object
	.size		BITSET_NUMBERS_355,(BITSET_NUMBERS_356 - BITSET_NUMBERS_355)
BITSET_NUMBERS_355:
        /*06e0*/ 	.byte	0x05, 0x08, 0x03, 0x04
	.type		BITSET_NUMBERS_356,@object
	.size		BITSET_NUMBERS_356,(BITSET_NUMBERS_357 - BITSET_NUMBERS_356)
BITSET_NUMBERS_356:
        /*06e4*/ 	.byte	0x02, 0x01, 0x04, 0x05, 0x08
	.type		BITSET_NUMBERS_357,@object
	.size		BITSET_NUMBERS_357,(BITSET_NUMBERS_358 - BITSET_NUMBERS_357)
BITSET_NUMBERS_357:
        /*06e9*/ 	.byte	0x04, 0x05, 0x02, 0x08
	.type		BITSET_NUMBERS_358,@object
	.size		BITSET_NUMBERS_358,(BITSET_NUMBERS_359 - BITSET_NUMBERS_358)
BITSET_NUMBERS_358:
        /*06ed*/ 	.byte	0x04, 0x01, 0x08, 0x05
	.type		BITSET_NUMBERS_359,@object
	.size		BITSET_NUMBERS_359,(BITSET_NUMBERS_360 - BITSET_NUMBERS_359)
BITSET_NUMBERS_359:
        /*06f1*/ 	.byte	0x05, 0x04, 0x08
	.type		BITSET_NUMBERS_360,@object
	.size		BITSET_NUMBERS_360,(BITSET_NUMBERS_361 - BITSET_NUMBERS_360)
BITSET_NUMBERS_360:
        /*06f4*/ 	.byte	0x03, 0x01, 0x05, 0x08, 0x02
	.type		BITSET_NUMBERS_361,@object
	.size		BITSET_NUMBERS_361,(BITSET_NUMBERS_362 - BITSET_NUMBERS_361)
BITSET_NUMBERS_361:
        /*06f9*/ 	.byte	0x08, 0x02, 0x03, 0x05
	.type		BITSET_NUMBERS_362,@object
	.size		BITSET_NUMBERS_362,(BITSET_NUMBERS_363 - BITSET_NUMBERS_362)
BITSET_NUMBERS_362:
        /*06fd*/ 	.byte	0x03, 0x08, 0x01, 0x05
	.type		BITSET_NUMBERS_363,@object
	.size		BITSET_NUMBERS_363,(BITSET_NUMBERS_364 - BITSET_NUMBERS_363)
BITSET_NUMBERS_363:
        /*0701*/ 	.byte	0x03, 0x05, 0x08
	.type		BITSET_NUMBERS_364,@object
	.size		BITSET_NUMBERS_364,(BITSET_NUMBERS_365 - BITSET_NUMBERS_364)
BITSET_NUMBERS_364:
        /*0704*/ 	.byte	0x02, 0x08, 0x01, 0x05
	.type		BITSET_NUMBERS_365,@object
	.size		BITSET_NUMBERS_365,(BITSET_NUMBERS_366 - BITSET_NUMBERS_365)
BITSET_NUMBERS_365:
        /*0708*/ 	.byte	0x08, 0x02, 0x05
	.type		BITSET_NUMBERS_366,@object
	.size		BITSET_NUMBERS_366,(BITSET_NUMBERS_367 - BITSET_NUMBERS_366)
BITSET_NUMBERS_366:
        /*070b*/ 	.byte	0x05, 0x01, 0x08
	.type		BITSET_NUMBERS_367,@object
	.size		BITSET_NUMBERS_367,(BITSET_NUMBERS_368 - BITSET_NUMBERS_367)
BITSET_NUMBERS_367:
        /*070e*/ 	.byte	0x05, 0x08
	.type		BITSET_NUMBERS_368,@object
	.size		BITSET_NUMBERS_368,(BITSET_NUMBERS_369 - BITSET_NUMBERS_368)
BITSET_NUMBERS_368:
        /*0710*/ 	.byte	0x04, 0x01, 0x03, 0x08, 0x02
	.type		BITSET_NUMBERS_369,@object
	.size		BITSET_NUMBERS_369,(BITSET_NUMBERS_370 - BITSET_NUMBERS_369)
BITSET_NUMBERS_369:
        /*0715*/ 	.byte	0x02, 0x04, 0x03, 0x08
	.type		BITSET_NUMBERS_370,@object
	.size		BITSET_NUMBERS_370,(BITSET_NUMBERS_371 - BITSET_NUMBERS_370)
BITSET_NUMBERS_370:
        /*0719*/ 	.byte	0x01, 0x04, 0x03, 0x08
	.type		BITSET_NUMBERS_371,@object
	.size		BITSET_NUMBERS_371,(BITSET_NUMBERS_372 - BITSET_NUMBERS_371)
BITSET_NUMBERS_371:
        /*071d*/ 	.byte	0x08, 0x03, 0x04
	.type		BITSET_NUMBERS_372,@object
	.size		BITSET_NUMBERS_372,(BITSET_NUMBERS_373 - BITSET_NUMBERS_372)
BITSET_NUMBERS_372:
        /*0720*/ 	.byte	0x02, 0x04, 0x08, 0x01
	.type		BITSET_NUMBERS_373,@object
	.size		BITSET_NUMBERS_373,(BITSET_NUMBERS_374 - BITSET_NUMBERS_373)
BITSET_NUMBERS_373:
        /*0724*/ 	.byte	0x02, 0x08, 0x04
	.type		BITSET_NUMBERS_374,@object
	.size		BITSET_NUMBERS_374,(BITSET_NUMBERS_375 - BITSET_NUMBERS_374)
BITSET_NUMBERS_374:
        /*0727*/ 	.byte	0x08, 0x01, 0x04
	.type		BITSET_NUMBERS_375,@object
	.size		BITSET_NUMBERS_375,(BITSET_NUMBERS_376 - BITSET_NUMBERS_375)
BITSET_NUMBERS_375:
        /*072a*/ 	.byte	0x08, 0x04
	.type		BITSET_NUMBERS_376,@object
	.size		BITSET_NUMBERS_376,(BITSET_NUMBERS_377 - BITSET_NUMBERS_376)
BITSET_NUMBERS_376:
        /*072c*/ 	.byte	0x03, 0x08, 0x02, 0x01
	.type		BITSET_NUMBERS_377,@object
	.size		BITSET_NUMBERS_377,(BITSET_NUMBERS_378 - BITSET_NUMBERS_377)
BITSET_NUMBERS_377:
        /*0730*/ 	.byte	0x08, 0x03, 0x02
	.type		BITSET_NUMBERS_378,@object
	.size		BITSET_NUMBERS_378,(BITSET_NUMBERS_379 - BITSET_NUMBERS_378)
BITSET_NUMBERS_378:
        /*0733*/ 	.byte	0x01, 0x08, 0x03
	.type		BITSET_NUMBERS_379,@object
	.size		BITSET_NUMBERS_379,(BITSET_NUMBERS_380 - BITSET_NUMBERS_379)
BITSET_NUMBERS_379:
        /*0736*/ 	.byte	0x08, 0x03
	.type		BITSET_NUMBERS_380,@object
	.size		BITSET_NUMBERS_380,(BITSET_NUMBERS_381 - BITSET_NUMBERS_380)
BITSET_NUMBERS_380:
        /*0738*/ 	.byte	0x01, 0x02, 0x08
	.type		BITSET_NUMBERS_381,@object
	.size		BITSET_NUMBERS_381,(BITSET_NUMBERS_382 - BITSET_NUMBERS_381)
BITSET_NUMBERS_381:
        /*073b*/ 	.byte	0x02, 0x08
	.type		BITSET_NUMBERS_382,@object
	.size		BITSET_NUMBERS_382,(BITSET_NUMBERS_383 - BITSET_NUMBERS_382)
BITSET_NUMBERS_382:
        /*073d*/ 	.byte	0x01, 0x08
	.type		BITSET_NUMBERS_383,@object
	.size		BITSET_NUMBERS_383,(BITSET_NUMBERS_384 - BITSET_NUMBERS_383)
BITSET_NUMBERS_383:
        /*073f*/ 	.byte	0x08
	.type		BITSET_NUMBERS_384,@object
	.size		BITSET_NUMBERS_384,(BITSET_NUMBERS_385 - BITSET_NUMBERS_384)
BITSET_NUMBERS_384:
        /*0740*/ 	.byte	0x01, 0x04, 0x06, 0x02, 0x05, 0x07, 0x03
	.type		BITSET_NUMBERS_385,@object
	.size		BITSET_NUMBERS_385,(BITSET_NUMBERS_386 - BITSET_NUMBERS_385)
BITSET_NUMBERS_385:
        /*0747*/ 	.byte	0x07, 0x03, 0x06, 0x04, 0x05, 0x02
	.type		BITSET_NUMBERS_386,@object
	.size		BITSET_NUMBERS_386,(BITSET_NUMBERS_387 - BITSET_NUMBERS_386)
BITSET_NUMBERS_386:
        /*074d*/ 	.byte	0x03, 0x04, 0x01, 0x06, 0x05, 0x07
	.type		BITSET_NUMBERS_387,@object
	.size		BITSET_NUMBERS_387,(BITSET_NUMBERS_388 - BITSET_NUMBERS_387)
BITSET_NUMBERS_387:
        /*0753*/ 	.byte	0x06, 0x05, 0x03, 0x07, 0x04
	.type		BITSET_NUMBERS_388,@object
	.size		BITSET_NUMBERS_388,(BITSET_NUMBERS_389 - BITSET_NUMBERS_388)
BITSET_NUMBERS_388:
        /*0758*/ 	.byte	0x07, 0x02, 0x01, 0x04, 0x06, 0x05
	.type		BITSET_NUMBERS_389,@object
	.size		BITSET_NUMBERS_389,(BITSET_NUMBERS_390 - BITSET_NUMBERS_389)
BITSET_NUMBERS_389:
        /*075e*/ 	.byte	0x07, 0x04, 0x06, 0x02, 0x05
	.type		BITSET_NUMBERS_390,@object
	.size		BITSET_NUMBERS_390,(BITSET_NUMBERS_391 - BITSET_NUMBERS_390)
BITSET_NUMBERS_390:
        /*0763*/ 	.byte	0x05, 0x06, 0x01, 0x04, 0x07
	.type		BITSET_NUMBERS_391,@object
	.size		BITSET_NUMBERS_391,(BITSET_NUMBERS_392 - BITSET_NUMBERS_391)
BITSET_NUMBERS_391:
        /*0768*/ 	.byte	0x07, 0x04, 0x06, 0x05
	.type		BITSET_NUMBERS_392,@object
	.size		BITSET_NUMBERS_392,(BITSET_NUMBERS_393 - BITSET_NUMBERS_392)
BITSET_NUMBERS_392:
        /*076c*/ 	.byte	0x02, 0x06, 0x01, 0x05, 0x07, 0x03
	.type		BITSET_NUMBERS_393,@object
	.size		BITSET_NUMBERS_393,(BITSET_NUMBERS_394 - BITSET_NUMBERS_393)
BITSET_NUMBERS_393:
        /*0772*/ 	.byte	0x03, 0x02, 0x05, 0x07, 0x06
	.type		BITSET_NUMBERS_394,@object
	.size		BITSET_NUMBERS_394,(BITSET_NUMBERS_395 - BITSET_NUMBERS_394)
BITSET_NUMBERS_394:
        /*0777*/ 	.byte	0x03, 0x05, 0x06, 0x01, 0x07
	.type		BITSET_NUMBERS_395,@object
	.size		BITSET_NUMBERS_395,(BITSET_NUMBERS_396 - BITSET_NUMBERS_395)
BITSET_NUMBERS_395:
        /*077c*/ 	.byte	0x03, 0x07, 0x06, 0x05
	.type		BITSET_NUMBERS_396,@object
	.size		BITSET_NUMBERS_396,(BITSET_NUMBERS_397 - BITSET_NUMBERS_396)
BITSET_NUMBERS_396:
        /*0780*/ 	.byte	0x05, 0x01, 0x02, 0x07, 0x06
	.type		BITSET_NUMBERS_397,@object
	.size		BITSET_NUMBERS_397,(BITSET_NUMBERS_398 - BITSET_NUMBERS_397)
BITSET_NUMBERS_397:
        /*0785*/ 	.byte	0x02, 0x06, 0x07, 0x05
	.type		BITSET_NUMBERS_398,@object
	.size		BITSET_NUMBERS_398,(BITSET_NUMBERS_399 - BITSET_NUMBERS_398)
BITSET_NUMBERS_398:
        /*0789*/ 	.byte	0x05, 0x06, 0x07, 0x01
	.type		BITSET_NUMBERS_399,@object
	.size		BITSET_NUMBERS_399,(BITSET_NUMBERS_400 - BITSET_NUMBERS_399)
BITSET_NUMBERS_399:
        /*078d*/ 	.byte	0x06, 0x07, 0x05
	.type		BITSET_NUMBERS_400,@object
	.size		BITSET_NUMBERS_400,(BITSET_NUMBERS_401 - BITSET_NUMBERS_400)
BITSET_NUMBERS_400:
        /*0790*/ 	.byte	0x06, 0x04, 0x07, 0x02, 0x03, 0x01
	.type		BITSET_NUMBERS_401,@object
	.size		BITSET_NUMBERS_401,(BITSET_NUMBERS_402 - BITSET_NUMBERS_401)
BITSET_NUMBERS_401:
        /*0796*/ 	.byte	0x07, 0x03, 0x04, 0x02, 0x06
	.type		BITSET_NUMBERS_402,@object
	.size		BITSET_NUMBERS_402,(BITSET_NUMBERS_403 - BITSET_NUMBERS_402)
BITSET_NUMBERS_402:
        /*079b*/ 	.byte	0x06, 0x01, 0x03, 0x07, 0x04
	.type		BITSET_NUMBERS_403,@object
	.size		BITSET_NUMBERS_403,(BITSET_NUMBERS_404 - BITSET_NUMBERS_403)
BITSET_NUMBERS_403:
        /*07a0*/ 	.byte	0x03, 0x04, 0x06, 0x07
	.type		BITSET_NUMBERS_404,@object
	.size		BITSET_NUMBERS_404,(BITSET_NUMBERS_405 - BITSET_NUMBERS_404)
BITSET_NUMBERS_404:
        /*07a4*/ 	.byte	0x01, 0x02, 0x06, 0x07, 0x04
	.type		BITSET_NUMBERS_405,@object
	.size		BITSET_NUMBERS_405,(BITSET_NUMBERS_406 - BITSET_NUMBERS_405)
BITSET_NUMBERS_405:
        /*07a9*/ 	.byte	0x04, 0x02, 0x07, 0x06
	.type		BITSET_NUMBERS_406,@object
	.size		BITSET_NUMBERS_406,(BITSET_NUMBERS_407 - BITSET_NUMBERS_406)
BITSET_NUMBERS_406:
        /*07ad*/ 	.byte	0x04, 0x07, 0x06, 0x01
	.type		BITSET_NUMBERS_407,@object
	.size		BITSET_NUMBERS_407,(BITSET_NUMBERS_408 - BITSET_NUMBERS_407)
BITSET_NUMBERS_407:
        /*07b1*/ 	.byte	0x04, 0x06, 0x07
	.type		BITSET_NUMBERS_408,@object
	.size		BITSET_NUMBERS_408,(BITSET_NUMBERS_409 - BITSET_NUMBERS_408)
BITSET_NUMBERS_408:
        /*07b4*/ 	.byte	0x06, 0x01, 0x02, 0x03, 0x07
	.type		BITSET_NUMBERS_409,@object
	.size		BITSET_NUMBERS_409,(BITSET_NUMBERS_410 - BITSET_NUMBERS_409)
BITSET_NUMBERS_409:
        /*07b9*/ 	.byte	0x07, 0x06, 0x03, 0x02
	.type		BITSET_NUMBERS_410,@object
	.size		BITSET_NUMBERS_410,(BITSET_NUMBERS_411 - BITSET_NUMBERS_410)
BITSET_NUMBERS_410:
        /*07bd*/ 	.byte	0x03, 0x01, 0x06, 0x07
	.type		BITSET_NUMBERS_411,@object
	.size		BITSET_NUMBERS_411,(BITSET_NUMBERS_412 - BITSET_NUMBERS_411)
BITSET_NUMBERS_411:
        /*07c1*/ 	.byte	0x07, 0x06, 0x03
	.type		BITSET_NUMBERS_412,@object
	.size		BITSET_NUMBERS_412,(BITSET_NUMBERS_413 - BITSET_NUMBERS_412)
BITSET_NUMBERS_412:
        /*07c4*/ 	.byte	0x01, 0x06, 0x07, 0x02
	.type		BITSET_NUMBERS_413,@object
	.size		BITSET_NUMBERS_413,(BITSET_NUMBERS_414 - BITSET_NUMBERS_413)
BITSET_NUMBERS_413:
        /*07c8*/ 	.byte	0x06, 0x02, 0x07
	.type		BITSET_NUMBERS_414,@object
	.size		BITSET_NUMBERS_414,(BITSET_NUMBERS_415 - BITSET_NUMBERS_414)
BITSET_NUMBERS_414:
        /*07cb*/ 	.byte	0x07, 0x06, 0x01
	.type		BITSET_NUMBERS_415,@object
	.size		BITSET_NUMBERS_415,(BITSET_NUMBERS_416 - BITSET_NUMBERS_415)
BITSET_NUMBERS_415:
        /*07ce*/ 	.byte	0x07, 0x06
	.type		BITSET_NUMBERS_416,@object
	.size		BITSET_NUMBERS_416,(BITSET_NUMBERS_417 - BITSET_NUMBERS_416)
BITSET_NUMBERS_416:
        /*07d0*/ 	.byte	0x07, 0x03, 0x04, 0x01, 0x02, 0x05
	.type		BITSET_NUMBERS_417,@object
	.size		BITSET_NUMBERS_417,(BITSET_NUMBERS_418 - BITSET_NUMBERS_417)
BITSET_NUMBERS_417:
        /*07d6*/ 	.byte	0x03, 0x02, 0x05, 0x04, 0x07
	.type		BITSET_NUMBERS_418,@object
	.size		BITSET_NUMBERS_418,(BITSET_NUMBERS_419 - BITSET_NUMBERS_418)
BITSET_NUMBERS_418:
        /*07db*/ 	.byte	0x01, 0x05, 0x04, 0x03, 0x07
	.type		BITSET_NUMBERS_419,@object
	.size		BITSET_NUMBERS_419,(BITSET_NUMBERS_420 - BITSET_NUMBERS_419)
BITSET_NUMBERS_419:
        /*07e0*/ 	.byte	0x04, 0x07, 0x05, 0x03
	.type		BITSET_NUMBERS_420,@object
	.size		BITSET_NUMBERS_420,(BITSET_NUMBERS_421 - BITSET_NUMBERS_420)
BITSET_NUMBERS_420:
        /*07e4*/ 	.byte	0x07, 0x05, 0x02, 0x04, 0x01
	.type		BITSET_NUMBERS_421,@object
	.size		BITSET_NUMBERS_421,(BITSET_NUMBERS_422 - BITSET_NUMBERS_421)
BITSET_NUMBERS_421:
        /*07e9*/ 	.byte	0x07, 0x02, 0x05, 0x04
	.type		BITSET_NUMBERS_422,@object
	.size		BITSET_NUMBERS_422,(BITSET_NUMBERS_423 - BITSET_NUMBERS_422)
BITSET_NUMBERS_422:
        /*07ed*/ 	.byte	0x05, 0x01, 0x04, 0x07
	.type		BITSET_NUMBERS_423,@object
	.size		BITSET_NUMBERS_423,(BITSET_NUMBERS_424 - BITSET_NUMBERS_423)
BITSET_NUMBERS_423:
        /*07f1*/ 	.byte	0x07, 0x04, 0x05
	.type		BITSET_NUMBERS_424,@object
	.size		BITSET_NUMBERS_424,(BITSET_NUMBERS_425 - BITSET_NUMBERS_424)
BITSET_NUMBERS_424:
        /*07f4*/ 	.byte	0x03, 0x02, 0x05, 0x01, 0x07
	.type		BITSET_NUMBERS_425,@object
	.size		BITSET_NUMBERS_425,(BITSET_NUMBERS_426 - BITSET_NUMBERS_425)
BITSET_NUMBERS_425:
        /*07f9*/ 	.byte	0x02, 0x05, 0x03, 0x07
	.type		BITSET_NUMBERS_426,@object
	.size		BITSET_NUMBERS_426,(BITSET_NUMBERS_427 - BITSET_NUMBERS_426)
BITSET_NUMBERS_426:
        /*07fd*/ 	.byte	0x03, 0x05, 0x01, 0x07
	.type		BITSET_NUMBERS_427,@object
	.size		BITSET_NUMBERS_427,(BITSET_NUMBERS_428 - BITSET_NUMBERS_427)
BITSET_NUMBERS_427:
        /*0801*/ 	.byte	0x07, 0x05, 0x03
	.type		BITSET_NUMBERS_428,@object
	.size		BITSET_NUMBERS_428,(BITSET_NUMBERS_429 - BITSET_NUMBERS_428)
BITSET_NUMBERS_428:
        /*0804*/ 	.byte	0x02, 0x01, 0x07, 0x05
	.type		BITSET_NUMBERS_429,@object
	.size		BITSET_NUMBERS_429,(BITSET_NUMBERS_430 - BITSET_NUMBERS_429)
BITSET_NUMBERS_429:
        /*0808*/ 	.byte	0x05, 0x02, 0x07
	.type		BITSET_NUMBERS_430,@object
	.size		BITSET_NUMBERS_430,(BITSET_NUMBERS_431 - BITSET_NUMBERS_430)
BITSET_NUMBERS_430:
        /*080b*/ 	.byte	0x01, 0x07, 0x05
	.type		BITSET_NUMBERS_431,@object
	.size		BITSET_NUMBERS_431,(BITSET_NUMBERS_432 - BITSET_NUMBERS_431)
BITSET_NUMBERS_431:
        /*080e*/ 	.byte	0x05, 0x07
	.type		BITSET_NUMBERS_432,@object
	.size		BITSET_NUMBERS_432,(BITSET_NUMBERS_433 - BITSET_NUMBERS_432)
BITSET_NUMBERS_432:
        /*0810*/ 	.byte	0x02, 0x04, 0x03, 0x07, 0x01
	.type		BITSET_NUMBERS_433,@object
	.size		BITSET_NUMBERS_433,(BITSET_NUMBERS_434 - BITSET_NUMBERS_433)
BITSET_NUMBERS_433:
        /*0815*/ 	.byte	0x07, 0x02, 0x04, 0x03
	.type		BITSET_NUMBERS_434,@object
	.size		BITSET_NUMBERS_434,(BITSET_NUMBERS_435 - BITSET_NUMBERS_434)
BITSET_NUMBERS_434:
        /*0819*/ 	.byte	0x01, 0x04, 0x03, 0x07
	.type		BITSET_NUMBERS_435,@object
	.size		BITSET_NUMBERS_435,(BITSET_NUMBERS_436 - BITSET_NUMBERS_435)
BITSET_NUMBERS_435:
        /*081d*/ 	.byte	0x04, 0x03, 0x07
	.type		BITSET_NUMBERS_436,@object
	.size		BITSET_NUMBERS_436,(BITSET_NUMBERS_437 - BITSET_NUMBERS_436)
BITSET_NUMBERS_436:
        /*0820*/ 	.byte	0x07, 0x01, 0x04, 0x02
	.type		BITSET_NUMBERS_437,@object
	.size		BITSET_NUMBERS_437,(BITSET_NUMBERS_438 - BITSET_NUMBERS_437)
BITSET_NUMBERS_437:
        /*0824*/ 	.byte	0x02, 0x07, 0x04
	.type		BITSET_NUMBERS_438,@object
	.size		BITSET_NUMBERS_438,(BITSET_NUMBERS_439 - BITSET_NUMBERS_438)
BITSET_NUMBERS_438:
        /*0827*/ 	.byte	0x01, 0x04, 0x07
	.type		BITSET_NUMBERS_439,@object
	.size		BITSET_NUMBERS_439,(BITSET_NUMBERS_440 - BITSET_NUMBERS_439)
BITSET_NUMBERS_439:
        /*082a*/ 	.byte	0x04, 0x07
	.type		BITSET_NUMBERS_440,@object
	.size		BITSET_NUMBERS_440,(BITSET_NUMBERS_441 - BITSET_NUMBERS_440)
BITSET_NUMBERS_440:
        /*082c*/ 	.byte	0x02, 0x03, 0x01, 0x07
	.type		BITSET_NUMBERS_441,@object
	.size		BITSET_NUMBERS_441,(BITSET_NUMBERS_442 - BITSET_NUMBERS_441)
BITSET_NUMBERS_441:
        /*0830*/ 	.byte	0x07, 0x03, 0x02
	.type		BITSET_NUMBERS_442,@object
	.size		BITSET_NUMBERS_442,(BITSET_NUMBERS_443 - BITSET_NUMBERS_442)
BITSET_NUMBERS_442:
        /*0833*/ 	.byte	0x01, 0x07, 0x03
	.type		BITSET_NUMBERS_443,@object
	.size		BITSET_NUMBERS_443,(BITSET_NUMBERS_444 - BITSET_NUMBERS_443)
BITSET_NUMBERS_443:
        /*0836*/ 	.byte	0x03, 0x07
	.type		BITSET_NUMBERS_444,@object
	.size		BITSET_NUMBERS_444,(BITSET_NUMBERS_445 - BITSET_NUMBERS_444)
BITSET_NUMBERS_444:
        /*0838*/ 	.byte	0x07, 0x01, 0x02
	.type		BITSET_NUMBERS_445,@object
	.size		BITSET_NUMBERS_445,(BITSET_NUMBERS_446 - BITSET_NUMBERS_445)
BITSET_NUMBERS_445:
        /*083b*/ 	.byte	0x07, 0x02
	.type		BITSET_NUMBERS_446,@object
	.size		BITSET_NUMBERS_446,(BITSET_NUMBERS_447 - BITSET_NUMBERS_446)
BITSET_NUMBERS_446:
        /*083d*/ 	.byte	0x07, 0x01
	.type		BITSET_NUMBERS_447,@object
	.size		BITSET_NUMBERS_447,(BITSET_NUMBERS_448 - BITSET_NUMBERS_447)
BITSET_NUMBERS_447:
        /*083f*/ 	.byte	0x07
	.type		BITSET_NUMBERS_448,@object
	.size		BITSET_NUMBERS_448,(BITSET_NUMBERS_449 - BITSET_NUMBERS_448)
BITSET_NUMBERS_448:
        /*0840*/ 	.byte	0x01, 0x04, 0x06, 0x05, 0x03, 0x02
	.type		BITSET_NUMBERS_449,@object
	.size		BITSET_NUMBERS_449,(BITSET_NUMBERS_450 - BITSET_NUMBERS_449)
BITSET_NUMBERS_449:
        /*0846*/ 	.byte	0x02, 0x06, 0x05, 0x04, 0x03
	.type		BITSET_NUMBERS_450,@object
	.size		BITSET_NUMBERS_450,(BITSET_NUMBERS_451 - BITSET_NUMBERS_450)
BITSET_NUMBERS_450:
        /*084b*/ 	.byte	0x06, 0x04, 0x01, 0x03, 0x05
	.type		BITSET_NUMBERS_451,@object
	.size		BITSET_NUMBERS_451,(BITSET_NUMBERS_452 - BITSET_NUMBERS_451)
BITSET_NUMBERS_451:
        /*0850*/ 	.byte	0x06, 0x05, 0x04, 0x03
	.type		BITSET_NUMBERS_452,@object
	.size		BITSET_NUMBERS_452,(BITSET_NUMBERS_453 - BITSET_NUMBERS_452)
BITSET_NUMBERS_452:
        /*0854*/ 	.byte	0x06, 0x01, 0x04, 0x02, 0x05
	.type		BITSET_NUMBERS_453,@object
	.size		BITSET_NUMBERS_453,(BITSET_NUMBERS_454 - BITSET_NUMBERS_453)
BITSET_NUMBERS_453:
        /*0859*/ 	.byte	0x05, 0x04, 0x02, 0x06
	.type		BITSET_NUMBERS_454,@object
	.size		BITSET_NUMBERS_454,(BITSET_NUMBERS_455 - BITSET_NUMBERS_454)
BITSET_NUMBERS_454:
        /*085d*/ 	.byte	0x01, 0x04, 0x05, 0x06
	.type		BITSET_NUMBERS_455,@object
	.size		BITSET_NUMBERS_455,(BITSET_NUMBERS_456 - BITSET_NUMBERS_455)
BITSET_NUMBERS_455:
        /*0861*/ 	.byte	0x06, 0x04, 0x05
	.type		BITSET_NUMBERS_456,@object
	.size		BITSET_NUMBERS_456,(BITSET_NUMBERS_457 - BITSET_NUMBERS_456)
BITSET_NUMBERS_456:
        /*0864*/ 	.byte	0x06, 0x03, 0x01, 0x02, 0x05
	.type		BITSET_NUMBERS_457,@object
	.size		BITSET_NUMBERS_457,(BITSET_NUMBERS_458 - BITSET_NUMBERS_457)
BITSET_NUMBERS_457:
        /*0869*/ 	.byte	0x06, 0x05, 0x02, 0x03
	.type		BITSET_NUMBERS_458,@object
	.size		BITSET_NUMBERS_458,(BITSET_NUMBERS_459 - BITSET_NUMBERS_458)
BITSET_NUMBERS_458:
        /*086d*/ 	.byte	0x01, 0x06, 0x03, 0x05
	.type		BITSET_NUMBERS_459,@object
	.size		BITSET_NUMBERS_459,(BITSET_NUMBERS_460 - BITSET_NUMBERS_459)
BITSET_NUMBERS_459:
        /*0871*/ 	.byte	0x05, 0x06, 0x03
	.type		BITSET_NUMBERS_460,@object
	.size		BITSET_NUMBERS_460,(BITSET_NUMBERS_461 - BITSET_NUMBERS_460)
BITSET_NUMBERS_460:
        /*0874*/ 	.byte	0x06, 0x01, 0x02, 0x05
	.type		BITSET_NUMBERS_461,@object
	.size		BITSET_NUMBERS_461,(BITSET_NUMBERS_462 - BITSET_NUMBERS_461)
BITSET_NUMBERS_461:
        /*0878*/ 	.byte	0x05, 0x06, 0x02
	.type		BITSET_NUMBERS_462,@object
	.size		BITSET_NUMBERS_462,(BITSET_NUMBERS_463 - BITSET_NUMBERS_462)
BITSET_NUMBERS_462:
        /*087b*/ 	.byte	0x06, 0x01, 0x05
	.type		BITSET_NUMBERS_463,@object
	.size		BITSET_NUMBERS_463,(BITSET_NUMBERS_464 - BITSET_NUMBERS_463)
BITSET_NUMBERS_463:
        /*087e*/ 	.byte	0x05, 0x06
	.type		BITSET_NUMBERS_464,@object
	.size		BITSET_NUMBERS_464,(BITSET_NUMBERS_465 - BITSET_NUMBERS_464)
BITSET_NUMBERS_464:
        /*0880*/ 	.byte	0x02, 0x04, 0x06, 0x03, 0x01
	.type		BITSET_NUMBERS_465,@object
	.size		BITSET_NUMBERS_465,(BITSET_NUMBERS_466 - BITSET_NUMBERS_465)
BITSET_NUMBERS_465:
        /*0885*/ 	.byte	0x03, 0x06, 0x04, 0x02
	.type		BITSET_NUMBERS_466,@object
	.size		BITSET_NUMBERS_466,(BITSET_NUMBERS_467 - BITSET_NUMBERS_466)
BITSET_NUMBERS_466:
        /*0889*/ 	.byte	0x06, 0x03, 0x01, 0x04
	.type		BITSET_NUMBERS_467,@object
	.size		BITSET_NUMBERS_467,(BITSET_NUMBERS_468 - BITSET_NUMBERS_467)
BITSET_NUMBERS_467:
        /*088d*/ 	.byte	0x03, 0x04, 0x06
	.type		BITSET_NUMBERS_468,@object
	.size		BITSET_NUMBERS_468,(BITSET_NUMBERS_469 - BITSET_NUMBERS_468)
BITSET_NUMBERS_468:
        /*0890*/ 	.byte	0x04, 0x02, 0x01, 0x06
	.type		BITSET_NUMBERS_469,@object
	.size		BITSET_NUMBERS_469,(BITSET_NUMBERS_470 - BITSET_NUMBERS_469)
BITSET_NUMBERS_469:
        /*0894*/ 	.byte	0x04, 0x02, 0x06
	.type		BITSET_NUMBERS_470,@object
	.size		BITSET_NUMBERS_470,(BITSET_NUMBERS_471 - BITSET_NUMBERS_470)
BITSET_NUMBERS_470:
        /*0897*/ 	.byte	0x01, 0x06, 0x04
	.type		BITSET_NUMBERS_471,@object
	.size		BITSET_NUMBERS_471,(BITSET_NUMBERS_472 - BITSET_NUMBERS_471)
BITSET_NUMBERS_471:
        /*089a*/ 	.byte	0x06, 0x04
	.type		BITSET_NUMBERS_472,@object
	.size		BITSET_NUMBERS_472,(BITSET_NUMBERS_473 - BITSET_NUMBERS_472)
BITSET_NUMBERS_472:
        /*089c*/ 	.byte	0x01, 0x06, 0x02, 0x03
	.type		BITSET_NUMBERS_473,@object
	.size		BITSET_NUMBERS_473,(BITSET_NUMBERS_474 - BITSET_NUMBERS_473)
BITSET_NUMBERS_473:
        /*08a0*/ 	.byte	0x02, 0x03, 0x06
	.type		BITSET_NUMBERS_474,@object
	.size		BITSET_NUMBERS_474,(BITSET_NUMBERS_475 - BITSET_NUMBERS_474)
BITSET_NUMBERS_474:
        /*08a3*/ 	.byte	0x01, 0x03, 0x06
	.type		BITSET_NUMBERS_475,@object
	.size		BITSET_NUMBERS_475,(BITSET_NUMBERS_476 - BITSET_NUMBERS_475)
BITSET_NUMBERS_475:
        /*08a6*/ 	.byte	0x03, 0x06
	.type		BITSET_NUMBERS_476,@object
	.size		BITSET_NUMBERS_476,(BITSET_NUMBERS_477 - BITSET_NUMBERS_476)
BITSET_NUMBERS_476:
        /*08a8*/ 	.byte	0x06, 0x01, 0x02
	.type		BITSET_NUMBERS_477,@object
	.size		BITSET_NUMBERS_477,(BITSET_NUMBERS_478 - BITSET_NUMBERS_477)
BITSET_NUMBERS_477:
        /*08ab*/ 	.byte	0x06, 0x02
	.type		BITSET_NUMBERS_478,@object
	.size		BITSET_NUMBERS_478,(BITSET_NUMBERS_479 - BITSET_NUMBERS_478)
BITSET_NUMBERS_478:
        /*08ad*/ 	.byte	0x01, 0x06
	.type		BITSET_NUMBERS_479,@object
	.size		BITSET_NUMBERS_479,(BITSET_NUMBERS_480 - BITSET_NUMBERS_479)
BITSET_NUMBERS_479:
        /*08af*/ 	.byte	0x06
	.type		BITSET_NUMBERS_480,@object
	.size		BITSET_NUMBERS_480,(BITSET_NUMBERS_481 - BITSET_NUMBERS_480)
BITSET_NUMBERS_480:
        /*08b0*/ 	.byte	0x01, 0x03, 0x02, 0x04, 0x05
	.type		BITSET_NUMBERS_481,@object
	.size		BITSET_NUMBERS_481,(BITSET_NUMBERS_482 - BITSET_NUMBERS_481)
BITSET_NUMBERS_481:
        /*08b5*/ 	.byte	0x04, 0x02, 0x03, 0x05
	.type		BITSET_NUMBERS_482,@object
	.size		BITSET_NUMBERS_482,(BITSET_NUMBERS_483 - BITSET_NUMBERS_482)
BITSET_NUMBERS_482:
        /*08b9*/ 	.byte	0x01, 0x03, 0x04, 0x05
	.type		BITSET_NUMBERS_483,@object
	.size		BITSET_NUMBERS_483,(BITSET_NUMBERS_484 - BITSET_NUMBERS_483)
BITSET_NUMBERS_483:
        /*08bd*/ 	.byte	0x04, 0x03, 0x05
	.type		BITSET_NUMBERS_484,@object
	.size		BITSET_NUMBERS_484,(BITSET_NUMBERS_485 - BITSET_NUMBERS_484)
BITSET_NUMBERS_484:
        /*08c0*/ 	.byte	0x05, 0x01, 0x04, 0x02
	.type		BITSET_NUMBERS_485,@object
	.size		BITSET_NUMBERS_485,(BITSET_NUMBERS_486 - BITSET_NUMBERS_485)
BITSET_NUMBERS_485:
        /*08c4*/ 	.byte	0x04, 0x02, 0x05
	.type		BITSET_NUMBERS_486,@object
	.size		BITSET_NUMBERS_486,(BITSET_NUMBERS_487 - BITSET_NUMBERS_486)
BITSET_NUMBERS_486:
        /*08c7*/ 	.byte	0x05, 0x01, 0x04
	.type		BITSET_NUMBERS_487,@object
	.size		BITSET_NUMBERS_487,(BITSET_NUMBERS_488 - BITSET_NUMBERS_487)
BITSET_NUMBERS_487:
        /*08ca*/ 	.byte	0x04, 0x05
	.type		BITSET_NUMBERS_488,@object
	.size		BITSET_NUMBERS_488,(BITSET_NUMBERS_489 - BITSET_NUMBERS_488)
BITSET_NUMBERS_488:
        /*08cc*/ 	.byte	0x05, 0x03, 0x01, 0x02
	.type		BITSET_NUMBERS_489,@object
	.size		BITSET_NUMBERS_489,(BITSET_NUMBERS_490 - BITSET_NUMBERS_489)
BITSET_NUMBERS_489:
        /*08d0*/ 	.byte	0x02, 0x05, 0x03
	.type		BITSET_NUMBERS_490,@object
	.size		BITSET_NUMBERS_490,(BITSET_NUMBERS_491 - BITSET_NUMBERS_490)
BITSET_NUMBERS_490:
        /*08d3*/ 	.byte	0x03, 0x05, 0x01
	.type		BITSET_NUMBERS_491,@object
	.size		BITSET_NUMBERS_491,(BITSET_NUMBERS_492 - BITSET_NUMBERS_491)
BITSET_NUMBERS_491:
        /*08d6*/ 	.byte	0x03, 0x05
	.type		BITSET_NUMBERS_492,@object
	.size		BITSET_NUMBERS_492,(BITSET_NUMBERS_493 - BITSET_NUMBERS_492)
BITSET_NUMBERS_492:
        /*08d8*/ 	.byte	0x05, 0x02, 0x01
	.type		BITSET_NUMBERS_493,@object
	.size		BITSET_NUMBERS_493,(BITSET_NUMBERS_494 - BITSET_NUMBERS_493)
BITSET_NUMBERS_493:
        /*08db*/ 	.byte	0x02, 0x05
	.type		BITSET_NUMBERS_494,@object
	.size		BITSET_NUMBERS_494,(BITSET_NUMBERS_495 - BITSET_NUMBERS_494)
BITSET_NUMBERS_494:
        /*08dd*/ 	.byte	0x01, 0x05
	.type		BITSET_NUMBERS_495,@object
	.size		BITSET_NUMBERS_495,(BITSET_NUMBERS_496 - BITSET_NUMBERS_495)
BITSET_NUMBERS_495:
        /*08df*/ 	.byte	0x05
	.type		BITSET_NUMBERS_496,@object
	.size		BITSET_NUMBERS_496,(BITSET_NUMBERS_497 - BITSET_NUMBERS_496)
BITSET_NUMBERS_496:
        /*08e0*/ 	.byte	0x04, 0x02, 0x03, 0x01
	.type		BITSET_NUMBERS_497,@object
	.size		BITSET_NUMBERS_497,(BITSET_NUMBERS_498 - BITSET_NUMBERS_497)
BITSET_NUMBERS_497:
        /*08e4*/ 	.byte	0x04, 0x03, 0x02
	.type		BITSET_NUMBERS_498,@object
	.size		BITSET_NUMBERS_498,(BITSET_NUMBERS_499 - BITSET_NUMBERS_498)
BITSET_NUMBERS_498:
        /*08e7*/ 	.byte	0x01, 0x04, 0x03
	.type		BITSET_NUMBERS_499,@object
	.size		BITSET_NUMBERS_499,(BITSET_NUMBERS_500 - BITSET_NUMBERS_499)
BITSET_NUMBERS_499:
        /*08ea*/ 	.byte	0x04, 0x03
	.type		BITSET_NUMBERS_500,@object
	.size		BITSET_NUMBERS_500,(BITSET_NUMBERS_501 - BITSET_NUMBERS_500)
BITSET_NUMBERS_500:
        /*08ec*/ 	.byte	0x01, 0x04, 0x02
	.type		BITSET_NUMBERS_501,@object
	.size		BITSET_NUMBERS_501,(BITSET_NUMBERS_502 - BITSET_NUMBERS_501)
BITSET_NUMBERS_501:
        /*08ef*/ 	.byte	0x02, 0x04
	.type		BITSET_NUMBERS_502,@object
	.size		BITSET_NUMBERS_502,(BITSET_NUMBERS_503 - BITSET_NUMBERS_502)
BITSET_NUMBERS_502:
        /*08f1*/ 	.byte	0x01, 0x04
	.type		BITSET_NUMBERS_503,@object
	.size		BITSET_NUMBERS_503,(BITSET_NUMBERS_504 - BITSET_NUMBERS_503)
BITSET_NUMBERS_503:
        /*08f3*/ 	.byte	0x04
	.type		BITSET_NUMBERS_504,@object
	.size		BITSET_NUMBERS_504,(BITSET_NUMBERS_505 - BITSET_NUMBERS_504)
BITSET_NUMBERS_504:
        /*08f4*/ 	.byte	0x03, 0x01, 0x02
	.type		BITSET_NUMBERS_505,@object
	.size		BITSET_NUMBERS_505,(BITSET_NUMBERS_506 - BITSET_NUMBERS_505)
BITSET_NUMBERS_505:
        /*08f7*/ 	.byte	0x03, 0x02
	.type		BITSET_NUMBERS_506,@object
	.size		BITSET_NUMBERS_506,(BITSET_NUMBERS_507 - BITSET_NUMBERS_506)
BITSET_NUMBERS_506:
        /*08f9*/ 	.byte	0x01, 0x03
	.type		BITSET_NUMBERS_507,@object
	.size		BITSET_NUMBERS_507,(BITSET_NUMBERS_508 - BITSET_NUMBERS_507)
BITSET_NUMBERS_507:
        /*08fb*/ 	.byte	0x03
	.type		BITSET_NUMBERS_508,@object
	.size		BITSET_NUMBERS_508,(BITSET_NUMBERS_509 - BITSET_NUMBERS_508)
BITSET_NUMBERS_508:
        /*08fc*/ 	.byte	0x02, 0x01
	.type		BITSET_NUMBERS_509,@object
	.size		BITSET_NUMBERS_509,(BITSET_NUMBERS_510 - BITSET_NUMBERS_509)
BITSET_NUMBERS_509:
        /*08fe*/ 	.byte	0x02
	.type		BITSET_NUMBERS_510,@object
	.size		BITSET_NUMBERS_510,(BITSET_LENGTH - BITSET_NUMBERS_510)
BITSET_NUMBERS_510:
        /*08ff*/ 	.byte	0x01
	.type		BITSET_LENGTH,@object
	.size		BITSET_LENGTH,(.L_511 - BITSET_LENGTH)
BITSET_LENGTH:
        /*0900*/ 	.byte	0x09, 0x08, 0x08, 0x07, 0x08, 0x07, 0x07, 0x06, 0x08, 0x07, 0x07, 0x06, 0x07, 0x06, 0x06, 0x05
        /* <DEDUP_REMOVED lines=31> */
.L_511:


//--------------------- .text._Z25solve_sudokus_in_parallelP16SudokuPuzzleDatai --------------------------
	.section	.text._Z25solve_sudokus_in_parallelP16SudokuPuzzleDatai,"ax",@progbits
	.align	128
        .global         _Z25solve_sudokus_in_parallelP16SudokuPuzzleDatai
        .type           _Z25solve_sudokus_in_parallelP16SudokuPuzzleDatai,@function
        .size           _Z25solve_sudokus_in_parallelP16SudokuPuzzleDatai,(.L_x_29 - _Z25solve_sudokus_in_parallelP16SudokuPuzzleDatai)
        .other          _Z25solve_sudokus_in_parallelP16SudokuPuzzleDatai,@"STO_CUDA_ENTRY STV_DEFAULT"
_Z25solve_sudokus_in_parallelP16SudokuPuzzleDatai:
.text._Z25solve_sudokus_in_parallelP16SudokuPuzzleDatai:
[----:B------:R-:W0:Y:S08]  /*0000*/  LDC R1, c[0x0][0x37c] ;  /* 0x0000df00ff017b82 */ /* 0x000e300000000800 */
[----:B------:R-:W1:Y:S01]  /*0010*/  LDC R25, c[0x0][0x388] ;  /* 0x0000e200ff197b82 */ /* 0x000e620000000800 */
[----:B------:R-:W2:Y:S01]  /*0020*/  LDCU UR4, c[0x0][0x2f8] ;  /* 0x00005f00ff0477ac */ /* 0x000ea20008000800 */
[----:B0-----:R-:W-:-:S05]  /*0030*/  VIADD R1, R1, 0xfffffff8 ;  /* 0xfffffff801017836 */ /* 0x001fca0000000000 */
[----:B--2---:R-:W-:Y:S02]  /*0040*/  IADD3 R24, P1, PT, R1, UR4, RZ ;  /* 0x0000000401187c10 */ /* 0x004fe4000ff3e0ff */
[----:B-1----:R-:W-:-:S13]  /*0050*/  ISETP.GE.AND P0, PT, R25, 0x1, PT ;  /* 0x000000011900780c */ /* 0x002fda0003f06270 */
[----:B------:R-:W-:Y:S05]  /*0060*/  @!P0 EXIT ;  /* 0x000000000000894d */ /* 0x000fea0003800000 */
[----:B------:R-:W0:Y:S01]  /*0070*/  S2R R23, SR_TID.X ;  /* 0x0000000000177919 */ /* 0x000e220000002100 */
[----:B------:R-:W1:Y:S01]  /*0080*/  LDCU.64 UR4, c[0x0][0x380] ;  /* 0x00007000ff0477ac */ /* 0x000e620008000a00 */
[----:B------:R-:W-:Y:S01]  /*0090*/  IADD3 R25, PT, PT, -R25, RZ, RZ ;  /* 0x000000ff19197210 */ /* 0x000fe20007ffe1ff */
[----:B------:R-:W2:Y:S01]  /*00a0*/  LDCU UR6, c[0x0][0x2fc] ;  /* 0x00005f80ff0677ac */ /* 0x000ea20008000800 */
[----:B------:R-:W0:Y:S01]  /*00b0*/  LDCU UR7, c[0x0][0x370] ;  /* 0x00006e00ff0777ac */ /* 0x000e220008000800 */
[----:B------:R-:W3:Y:S01]  /*00c0*/  LDCU.64 UR36, c[0x0][0x358] ;  /* 0x00006b00ff2477ac */ /* 0x000ee20008000a00 */
[----:B-1----:R-:W-:-:S04]  /*00d0*/  UIADD3 UR4, UP0, UPT, UR4, 0x5, URZ ;  /* 0x0000000504047890 */ /* 0x002fc8000ff1e0ff */
[----:B------:R-:W-:Y:S01]  /*00e0*/  UIADD3.X UR5, UPT, UPT, URZ, UR5, URZ, UP0, !UPT ;  /* 0x00000005ff057290 */ /* 0x000fe200087fe4ff */
[----:B--2---:R-:W-:Y:S02]  /*00f0*/  IMAD.X R22, RZ, RZ, UR6, P1 ;  /* 0x00000006ff167e24 */ /* 0x004fe400088e06ff */
[----:B------:R-:W-:-:S03]  /*0100*/  IMAD.U32 R16, RZ, RZ, UR4 ;  /* 0x00000004ff107e24 */ /* 0x000fc6000f8e00ff */
[----:B------:R-:W-:Y:S02]  /*0110*/  IMAD.U32 R17, RZ, RZ, UR5 ;  /* 0x00000005ff117e24 */ /* 0x000fe4000f8e00ff */
[----:B0--3--:R-:W-:-:S07]  /*0120*/  IMAD R23, R23, UR7, RZ ;  /* 0x0000000717177c24 */ /* 0x009fce000f8e02ff */
.L_x_27:
[----:B------:R-:W0:Y:S01]  /*0130*/  LDCU UR4, c[0x0][0x2f8] ;  /* 0x00005f00ff0477ac */ /* 0x000e220008000800 */
[----:B------:R-:W-:Y:S01]  /*0140*/  MOV R19, 0x0 ;  /* 0x0000000000137802 */ /* 0x000fe20000000f00 */
[----:B------:R-:W-:Y:S02]  /*0150*/  VIADD R25, R25, 0x1 ;  /* 0x0000000119197836 */ /* 0x000fe40000000000 */
[----:B------:R-:W-:Y:S01]  /*0160*/  IMAD.MOV.U32 R6, RZ, RZ, R24 ;  /* 0x000000ffff067224 */ /* 0x000fe200078e0018 */
[----:B------:R1:W2:Y:S01]  /*0170*/  LDC.64 R2, c[0x4][R19] ;  /* 0x0100000013027b82 */ /* 0x0002a20000000a00 */
[----:B------:R-:W-:Y:S01]  /*0180*/  IMAD.MOV.U32 R7, RZ, RZ, R22 ;  /* 0x000000ffff077224 */ /* 0x000fe200078e0016 */
[----:B------:R-:W-:-:S04]  /*0190*/  ISETP.NE.AND P0, PT, R25, RZ, PT ;  /* 0x000000ff1900720c */ /* 0x000fc80003f05270 */
[----:B------:R-:W-:Y:S02]  /*01a0*/  P2R R26, PR, RZ, 0x1 ;  /* 0x00000001ff1a7803 */ /* 0x000fe40000000000 */
[----:B0-----:R-:W-:Y:S01]  /*01b0*/  IADD3 R18, PT, PT, R24, -UR4, RZ ;  /* 0x8000000418127c10 */ /* 0x001fe2000fffe0ff */
[----:B------:R-:W0:Y:S04]  /*01c0*/  LDCU.64 UR4, c[0x4][0x8] ;  /* 0x01000100ff0477ac */ /* 0x000e280008000a00 */
[----:B------:R1:W-:Y:S01]  /*01d0*/  STL [R18], R23 ;  /* 0x0000001712007387 */ /* 0x0003e20000100800 */
[----:B0-----:R-:W-:Y:S01]  /*01e0*/  IMAD.U32 R4, RZ, RZ, UR4 ;  /* 0x00000004ff047e24 */ /* 0x001fe2000f8e00ff */
[----:B-1----:R-:W-:-:S07]  /*01f0*/  MOV R5, UR5 ;  /* 0x0000000500057c02 */ /* 0x002fce0008000f00 */
[----:B------:R-:W-:-:S07]  /*0200*/  LEPC R20, `(.L_x_0) ;  /* 0x000000001014794e */ /* 0x000fce0000000000 */
[----:B--2---:R-:W-:Y:S05]  /*0210*/  CALL.ABS.NOINC R2 ;  /* 0x0000000002007343 */ /* 0x004fea0003c00000 */
.L_x_0:
[----:B------:R-:W-:Y:S02]  /*0220*/  HFMA2 R8, -RZ, RZ, 0, 5.36441802978515625e-07 ;  /* 0x00000009ff087431 */ /* 0x000fe400000001ff */
[----:B------:R-:W-:Y:S01]  /*0230*/  IMAD.MOV.U32 R9, RZ, RZ, 0x9 ;  /* 0x00000009ff097424 */ /* 0x000fe200078e00ff */
[----:B------:R0:W1:Y:S01]  /*0240*/  LDC.64 R2, c[0x4][R19] ;  /* 0x0100000013027b82 */ /* 0x0000620000000a00 */
[----:B------:R-:W2:Y:S01]  /*0250*/  LDCU.64 UR4, c[0x4][0x10] ;  /* 0x01000200ff0477ac */ /* 0x000ea20008000a00 */
[----:B------:R-:W-:Y:S02]  /*0260*/  IMAD.MOV.U32 R6, RZ, RZ, R24 ;  /* 0x000000ffff067224 */ /* 0x000fe400078e0018 */
[----:B------:R0:W-:Y:S01]  /*0270*/  STL [R18], R9 ;  /* 0x0000000912007387 */ /* 0x0001e20000100800 */
[----:B------:R-:W-:-:S03]  /*0280*/  IMAD.MOV.U32 R7, RZ, RZ, R22 ;  /* 0x000000ffff077224 */ /* 0x000fc600078e0016 */
[----:B------:R0:W-:Y:S01]  /*0290*/  STG.E.U8 desc[UR36][R16.64+-0x3], R8 ;  /* 0xfffffd0810007986 */ /* 0x0001e2000c101124 */
[----:B--2---:R-:W-:Y:S01]  /*02a0*/  IMAD.U32 R4, RZ, RZ, UR4 ;  /* 0x00000004ff047e24 */ /* 0x004fe2000f8e00ff */
[----:B0-----:R-:W-:-:S07]  /*02b0*/  MOV R5, UR5 ;  /* 0x0000000500057c02 */ /* 0x001fce0008000f00 */
[----:B------:R-:W-:-:S07]  /*02c0*/  LEPC R20, `(.L_x_1) ;  /* 0x000000001014794e */ /* 0x000fce0000000000 */
[----:B-1----:R-:W-:Y:S05]  /*02d0*/  CALL.ABS.NOINC R2 ;  /* 0x0000000002007343 */ /* 0x002fea0003c00000 */
.L_x_1:
[----:B------:R0:W-:Y:S01]  /*02e0*/  STL [R18], R23 ;  /* 0x0000001712007387 */ /* 0x0001e20000100800 */
[----:B------:R0:W1:Y:S01]  /*02f0*/  LDC.64 R2, c[0x4][R19] ;  /* 0x0100000013027b82 */ /* 0x0000620000000a00 */
[----:B------:R-:W2:Y:S01]  /*0300*/  LDCU.64 UR4, c[0x4][0x18] ;  /* 0x01000300ff0477ac */ /* 0x000ea20008000a00 */
[----:B------:R-:W-:Y:S01]  /*0310*/  IMAD.MOV.U32 R6, RZ, RZ, R24 ;  /* 0x000000ffff067224 */ /* 0x000fe200078e0018 */
[----:B------:R-:W-:Y:S02]  /*0320*/  MOV R7, R22 ;  /* 0x0000001600077202 */ /* 0x000fe40000000f00 */
[----:B--2---:R-:W-:Y:S01]  /*0330*/  MOV R4, UR4 ;  /* 0x0000000400047c02 */ /* 0x004fe20008000f00 */
[----:B0-----:R-:W-:-:S07]  /*0340*/  IMAD.U32 R5, RZ, RZ, UR5 ;  /* 0x00000005ff057e24 */ /* 0x001fce000f8e00ff */
[----:B------:R-:W-:-:S07]  /*0350*/  LEPC R20, `(.L_x_2) ;  /* 0x000000001014794e */ /* 0x000fce0000000000 */
[----:B-1----:R-:W-:Y:S05]  /*0360*/  CALL.ABS.NOINC R2 ;  /* 0x0000000002007343 */ /* 0x002fea0003c00000 */
.L_x_2:
[----:B------:R0:W-:Y:S01]  /*0370*/  STL [R18], R23 ;  /* 0x0000001712007387 */ /* 0x0001e20000100800 */
[----:B------:R0:W1:Y:S01]  /*0380*/  LDC.64 R2, c[0x4][R19] ;  /* 0x0100000013027b82 */ /* 0x0000620000000a00 */
[----:B------:R-:W2:Y:S01]  /*0390*/  LDCU.64 UR4, c[0x4][0x8] ;  /* 0x01000100ff0477ac */ /* 0x000ea20008000a00 */
[----:B------:R-:W-:Y:S01]  /*03a0*/  MOV R6, R24 ;  /* 0x0000001800067202 */ /* 0x000fe20000000f00 */
[----:B------:R-:W-:Y:S02]  /*03b0*/  IMAD.MOV.U32 R7, RZ, RZ, R22 ;  /* 0x000000ffff077224 */ /* 0x000fe400078e0016 */
[----:B--2---:R-:W-:Y:S02]  /*03c0*/  IMAD.U32 R4, RZ, RZ, UR4 ;  /* 0x00000004ff047e24 */ /* 0x004fe4000f8e00ff */
[----:B0-----:R-:W-:-:S07]  /*03d0*/  IMAD.U32 R5, RZ, RZ, UR5 ;  /* 0x00000005ff057e24 */ /* 0x001fce000f8e00ff */
[----:B------:R-:W-:-:S07]  /*03e0*/  LEPC R20, `(.L_x_3) ;  /* 0x000000001014794e */ /* 0x000fce0000000000 */
[----:B-1----:R-:W-:Y:S05]  /*03f0*/  CALL.ABS.NOINC R2 ;  /* 0x0000000002007343 */ /* 0x002fea0003c00000 */
.L_x_3:
[----:B------:R-:W-:Y:S02]  /*0400*/  HFMA2 R9, -RZ, RZ, 0, 5.36441802978515625e-07 ;  /* 0x00000009ff097431 */ /* 0x000fe400000001ff */
[----:B------:R-:W-:Y:S01]  /*0410*/  IMAD.MOV.U32 R8, RZ, RZ, 0x9 ;  /* 0x00000009ff087424 */ /* 0x000fe200078e00ff */
[----:B------:R0:W1:Y:S01]  /*0420*/  LDC.64 R2, c[0x4][R19] ;  /* 0x0100000013027b82 */ /* 0x0000620000000a00 */
[----:B------:R-:W2:Y:S01]  /*0430*/  LDCU.64 UR4, c[0x4][0x10] ;  /* 0x01000200ff0477ac */ /* 0x000ea20008000a00 */
[----:B------:R-:W-:Y:S01]  /*0440*/  MOV R6, R24 ;  /* 0x0000001800067202 */ /* 0x000fe20000000f00 */
[----:B------:R-:W-:Y:S01]  /*0450*/  IMAD.MOV.U32 R7, RZ, RZ, R22 ;  /* 0x000000ffff077224 */ /* 0x000fe200078e0016 */
[----:B------:R0:W-:Y:S04]  /*0460*/  STG.E.U8 desc[UR36][R16.64+-0x2], R8 ;  /* 0xfffffe0810007986 */ /* 0x0001e8000c101124 */
[----:B------:R0:W-:Y:S01]  /*0470*/  STL [R18], R9 ;  /* 0x0000000912007387 */ /* 0x0001e20000100800 */
[----:B--2---:R-:W-:-:S02]  /*0480*/  IMAD.U32 R4, RZ, RZ, UR4 ;  /* 0x00000004ff047e24 */ /* 0x004fc4000f8e00ff */
[----:B0-----:R-:W-:-:S07]  /*0490*/  IMAD.U32 R5, RZ, RZ, UR5 ;  /* 0x00000005ff057e24 */ /* 0x001fce000f8e00ff */
[----:B------:R-:W-:-:S07]  /*04a0*/  LEPC R20, `(.L_x_4) ;  /* 0x000000001014794e */ /* 0x000fce0000000000 */
[----:B-1----:R-:W-:Y:S05]  /*04b0*/  CALL.ABS.NOINC R2 ;  /* 0x0000000002007343 */ /* 0x002fea0003c00000 */
.L_x_4:
[----:B------:R0:W-:Y:S01]  /*04c0*/  STL [R18], R23 ;  /* 0x0000001712007387 */ /* 0x0001e20000100800 */
[----:B------:R0:W1:Y:S01]  /*04d0*/  LDC.64 R2, c[0x4][R19] ;  /* 0x0100000013027b82 */ /* 0x0000620000000a00 */
[----:B------:R-:W2:Y:S01]  /*04e0*/  LDCU.64 UR4, c[0x4][0x18] ;  /* 0x01000300ff0477ac */ /* 0x000ea20008000a00 */
[----:B------:R-:W-:Y:S02]  /*04f0*/  IMAD.MOV.U32 R6, RZ, RZ, R24 ;  /* 0x000000ffff067224 */ /* 0x000fe400078e0018 */
[----:B------:R-:W-:Y:S02]  /*0500*/  IMAD.MOV.U32 R7, RZ, RZ, R22 ;  /* 0x000000ffff077224 */ /* 0x000fe400078e0016 */
[----:B--2---:R-:W-:Y:S01]  /*0510*/  IMAD.U32 R4, RZ, RZ, UR4 ;  /* 0x00000004ff047e24 */ /* 0x004fe2000f8e00ff */
[----:B0-----:R-:W-:-:S07]  /*0520*/  MOV R5, UR5 ;  /* 0x0000000500057c02 */ /* 0x001fce0008000f00 */
[----:B------:R-:W-:-:S07]  /*0530*/  LEPC R20, `(.L_x_5) ;  /* 0x000000001014794e */ /* 0x000fce0000000000 */
[----:B-1----:R-:W-:Y:S05]  /*0540*/  CALL.ABS.NOINC R2 ;  /* 0x0000000002007343 */ /* 0x002fea0003c00000 */
.L_x_5:
        /* <DEDUP_REMOVED lines=9> */
.L_x_6:
[----:B------:R-:W-:Y:S01]  /*05e0*/  IMAD.MOV.U32 R8, RZ, RZ, 0x9 ;  /* 0x00000009ff087424 */ /* 0x000fe200078e00ff */
[----:B------:R0:W1:Y:S01]  /*05f0*/  LDC.64 R2, c[0x4][R19] ;  /* 0x0100000013027b82 */ /* 0x0000620000000a00 */
[----:B------:R-:W-:Y:S01]  /*0600*/  IMAD.MOV.U32 R9, RZ, RZ, 0x9 ;  /* 0x00000009ff097424 */ /* 0x000fe200078e00ff */
[----:B------:R-:W2:Y:S01]  /*0610*/  LDCU.64 UR4, c[0x4][0x10] ;  /* 0x01000200ff0477ac */ /* 0x000ea20008000a00 */
[----:B------:R-:W-:Y:S01]  /*0620*/  IMAD.MOV.U32 R6, RZ, RZ, R24 ;  /* 0x000000ffff067224 */ /* 0x000fe200078e0018 */
[----:B------:R0:W-:Y:S01]  /*0630*/  STG.E.U8 desc[UR36][R16.64+-0x1], R8 ;  /* 0xffffff0810007986 */ /* 0x0001e2000c101124 */
[----:B------:R-:W-:-:S03]  /*0640*/  MOV R7, R22 ;  /* 0x0000001600077202 */ /* 0x000fc60000000f00 */
[----:B------:R0:W-:Y:S01]  /*0650*/  STL [R18], R9 ;  /* 0x0000000912007387 */ /* 0x0001e20000100800 */
[----:B--2---:R-:W-:Y:S01]  /*0660*/  MOV R4, UR4 ;  /* 0x0000000400047c02 */ /* 0x004fe20008000f00 */
[----:B0-----:R-:W-:-:S07]  /*0670*/  IMAD.U32 R5, RZ, RZ, UR5 ;  /* 0x00000005ff057e24 */ /* 0x001fce000f8e00ff */
[----:B------:R-:W-:-:S07]  /*0680*/  LEPC R20, `(.L_x_7) ;  /* 0x000000001014794e */ /* 0x000fce0000000000 */
[----:B-1----:R-:W-:Y:S05]  /*0690*/  CALL.ABS.NOINC R2 ;  /* 0x0000000002007343 */ /* 0x002fea0003c00000 */
.L_x_7:
        /* <DEDUP_REMOVED lines=9> */
.L_x_8:
        /* <DEDUP_REMOVED lines=9> */
.L_x_9:
        /* <DEDUP_REMOVED lines=12> */
.L_x_10:
        /* <DEDUP_REMOVED lines=9> */
.L_x_11:
        /* <DEDUP_REMOVED lines=9> */
.L_x_12:
        /* <DEDUP_REMOVED lines=12> */
.L_x_13:
        /* <DEDUP_REMOVED lines=9> */
.L_x_14:
        /* <DEDUP_REMOVED lines=9> */
.L_x_15:
        /* <DEDUP_REMOVED lines=12> */
.L_x_16:
        /* <DEDUP_REMOVED lines=9> */
.L_x_17:
[----:B------:R0:W-:Y:S01]  /*0cd0*/  STL [R18], R23 ;  /* 0x0000001712007387 */ /* 0x0001e20000100800 */
[----:B------:R0:W1:Y:S01]  /*0ce0*/  LDC.64 R2, c[0x4][R19] ;  /* 0x0100000013027b82 */ /* 0x0000620000000a00 */
[----:B------:R-:W2:Y:S01]  /*0cf0*/  LDCU.64 UR4, c[0x4][0x8] ;  /* 0x01000100ff0477ac */ /* 0x000ea20008000a00 */
[----:B------:R-:W-:Y:S01]  /*0d00*/  MOV R6, R24 ;  /* 0x0000001800067202 */ /* 0x000fe20000000f00 */
[----:B------:R-:W-:Y:S01]  /*0d10*/  IMAD.MOV.U32 R7, RZ, RZ, R22 ;  /* 0x000000ffff077224 */ /* 0x000fe200078e0016 */
[----:B--2---:R-:W-:Y:S01]  /*0d20*/  MOV R4, UR4 ;  /* 0x0000000400047c02 */ /* 0x004fe20008000f00 */
[----:B0-----:R-:W-:-:S07]  /*0d30*/  IMAD.U32 R5, RZ, RZ, UR5 ;  /* 0x00000005ff057e24 */ /* 0x001fce000f8e00ff */
[----:B------:R-:W-:-:S07]  /*0d40*/  LEPC R20, `(.L_x_18) ;  /* 0x000000001014794e */ /* 0x000fce0000000000 */
[----:B-1----:R-:W-:Y:S05]  /*0d50*/  CALL.ABS.NOINC R2 ;  /* 0x0000000002007343 */ /* 0x002fea0003c00000 */
.L_x_18:
[----:B------:R-:W-:Y:S02]  /*0d60*/  HFMA2 R8, -RZ, RZ, 0, 5.36441802978515625e-07 ;  /* 0x00000009ff087431 */ /* 0x000fe400000001ff */
[----:B------:R-:W-:Y:S01]  /*0d70*/  IMAD.MOV.U32 R9, RZ, RZ, 0x9 ;  /* 0x00000009ff097424 */ /* 0x000fe200078e00ff */
[----:B------:R0:W1:Y:S01]  /*0d80*/  LDC.64 R2, c[0x4][R19] ;  /* 0x0100000013027b82 */ /* 0x0000620000000a00 */
[----:B------:R-:W2:Y:S01]  /*0d90*/  LDCU.64 UR4, c[0x4][0x10] ;  /* 0x01000200ff0477ac */ /* 0x000ea20008000a00 */
[----:B------:R-:W-:Y:S01]  /*0da0*/  MOV R6, R24 ;  /* 0x0000001800067202 */ /* 0x000fe20000000f00 */
[----:B------:R-:W-:Y:S01]  /*0db0*/  IMAD.MOV.U32 R7, RZ, RZ, R22 ;  /* 0x000000ffff077224 */ /* 0x000fe200078e0016 */
[----:B------:R0:W-:Y:S04]  /*0dc0*/  STL [R18], R9 ;  /* 0x0000000912007387 */ /* 0x0001e80000100800 */
[----:B------:R0:W-:Y:S01]  /*0dd0*/  STG.E.U8 desc[UR36][R16.64+0x3], R8 ;  /* 0x0000030810007986 */ /* 0x0001e2000c101124 */
[----:B--2---:R-:W-:Y:S01]  /*0de0*/  MOV R4, UR4 ;  /* 0x0000000400047c02 */ /* 0x004fe20008000f00 */
[----:B0-----:R-:W-:-:S07]  /*0df0*/  IMAD.U32 R5, RZ, RZ, UR5 ;  /* 0x00000005ff057e24 */ /* 0x001fce000f8e00ff */
[----:B------:R-:W-:-:S07]  /*0e00*/  LEPC R20, `(.L_x_19) ;  /* 0x000000001014794e */ /* 0x000fce0000000000 */
[----:B-1----:R-:W-:Y:S05]  /*0e10*/  CALL.ABS.NOINC R2 ;  /* 0x0000000002007343 */ /* 0x002fea0003c00000 */
.L_x_19:
        /* <DEDUP_REMOVED lines=9> */
.L_x_20:
        /* <DEDUP_REMOVED lines=9> */
.L_x_21:
        /* <DEDUP_REMOVED lines=12> */
.L_x_22:
        /* <DEDUP_REMOVED lines=9> */
.L_x_23:
        /* <DEDUP_REMOVED lines=9> */
.L_x_24:
        /* <DEDUP_REMOVED lines=12> */
.L_x_25:
        /* <DEDUP_REMOVED lines=9> */
.L_x_26:
[----:B------:R-:W-:Y:S02]  /*1270*/  ISETP.NE.AND P6, PT, R26, RZ, PT ;  /* 0x000000ff1a00720c */ /* 0x000fe40003fc5270 */
[----:B------:R-:W-:-:S04]  /*1280*/  IADD3 R16, P0, PT, R16, 0x53, RZ ;  /* 0x0000005310107810 */ /* 0x000fc80007f1e0ff */
[----:B------:R-:W-:-:S07]  /*1290*/  IADD3.X R17, PT, PT, RZ, R17, RZ, P0, !PT ;  /* 0x00000011ff117210 */ /* 0x000fce00007fe4ff */
[----:B------:R-:W-:Y:S05]  /*12a0*/  @P6 BRA `(.L_x_27) ;  /* 0xffffffec00a06947 */ /* 0x000fea000383ffff */
[----:B------:R-:W-:Y:S05]  /*12b0*/  EXIT ;  /* 0x000000000000794d */ /* 0x000fea0003800000 */
.L_x_28:
[----:B------:R-:W-:-:S00]  /*12c0*/  BRA `(.L_x_28) ;  /* 0xfffffffc00fc7947 */ /* 0x000fc0000383ffff */
[----:B------:R-:W-:-:S00]  /*12d0*/  NOP ;  /* 0x0000000000007918 */ /* 0x000fc00000000000 */
        /* <DEDUP_REMOVED lines=10> */
.L_x_29:


//--------------------- .nv.global.init           --------------------------
	.section	.nv.global.init,"aw",@progbits
.nv.global.init:
	.type		$str$1,@object
	.size		$str$1,($str$2 - $str$1)
$str$1:
        /*0000*/ 	.byte	0x25, 0x64, 0x0a, 0x00
	.type		$str$2,@object
	.size		$str$2,($str - $str$2)
$str$2:
        /*0004*/ 	.byte	0x32, 0x2e, 0x20, 0x48, 0x65, 0x6c, 0x6c, 0x6f, 0x20, 0x57, 0x6f, 0x72, 0x6c, 0x64, 0x20, 0x66
        /*0014*/ 	.byte	0x72, 0x6f, 0x6d, 0x20, 0x47, 0x50, 0x55, 0x21, 0x20, 0x25, 0x64, 0x0a, 0x00
	.type		$str,@object
	.size		$str,(.L_512 - $str)
$str:
        /*0021*/ 	.byte	0x31, 0x2e, 0x20, 0x48, 0x65, 0x6c, 0x6c, 0x6f, 0x20, 0x57, 0x6f, 0x72, 0x6c, 0x64, 0x20, 0x66
        /*0031*/ 	.byte	0x72, 0x6f, 0x6d, 0x20, 0x47, 0x50, 0x55, 0x21, 0x20, 0x25, 0x64, 0x0a, 0x00
.L_512:


//--------------------- .nv.shared.reserved.0     --------------------------
	.section	.nv.shared.reserved.0,"aw",@nobits
	.weak		__nv_reservedSMEM_offset_0_alias
	.size		__nv_reservedSMEM_offset_0_alias, 0, 64
	.other		__nv_reservedSMEM_offset_0_alias,@"STO_CUDA_RESERVED_SHARED STV_DEFAULT"
__nv_reservedSMEM_offset_0_alias:
	.zero		0
	.zero		64


//--------------------- .nv.constant0._Z25solve_sudokus_in_parallelP16SudokuPuzzleDatai --------------------------
	.section	.nv.constant0._Z25solve_sudokus_in_parallelP16SudokuPuzzleDatai,"a",@progbits
	.sectionflags	@""
	.align	4
.nv.constant0._Z25solve_sudokus_in_parallelP16SudokuPuzzleDatai:
	.zero		908


//--------------------- SYMBOLS --------------------------

	.type		.nv.reservedSmem.offset0,@object
	.size		.nv.reservedSmem.offset0,0x4
	.type		vprintf,@function
